//
// Generated by NVIDIA NVVM Compiler
//
// Compiler Build ID: CL-36424714
// Cuda compilation tools, release 13.0, V13.0.88
// Based on NVVM 20.0.0
//

.version 9.0
.target sm_100
.address_size 64

	// .globl	_Z7addRowsPfS_S_ii

.visible .entry _Z7addRowsPfS_S_ii(
	.param .u64 .ptr .align 1 _Z7addRowsPfS_S_ii_param_0,
	.param .u64 .ptr .align 1 _Z7addRowsPfS_S_ii_param_1,
	.param .u64 .ptr .align 1 _Z7addRowsPfS_S_ii_param_2,
	.param .u32 _Z7addRowsPfS_S_ii_param_3,
	.param .u32 _Z7addRowsPfS_S_ii_param_4
)
{
	.reg .pred 	%p<12>;
	.reg .b32 	%r<38>;
	.reg .b32 	%f<88>;
	.reg .b64 	%rd<26>;

	ld.param.u64 	%rd7, [_Z7addRowsPfS_S_ii_param_0];
	ld.param.u64 	%rd8, [_Z7addRowsPfS_S_ii_param_1];
	ld.param.u64 	%rd9, [_Z7addRowsPfS_S_ii_param_2];
	ld.param.u32 	%r24, [_Z7addRowsPfS_S_ii_param_3];
	ld.param.u32 	%r23, [_Z7addRowsPfS_S_ii_param_4];
	cvta.to.global.u64 	%rd1, %rd9;
	cvta.to.global.u64 	%rd2, %rd8;
	cvta.to.global.u64 	%rd3, %rd7;
	mov.u32 	%r25, %ntid.x;
	mov.u32 	%r26, %ctaid.x;
	mov.u32 	%r27, %tid.x;
	mad.lo.s32 	%r1, %r25, %r26, %r27;
	setp.ge.s32 	%p1, %r1, %r24;
	setp.lt.s32 	%p2, %r23, 1;
	or.pred  	%p3, %p1, %p2;
	@%p3 bra 	$L__BB0_13;
	mul.lo.s32 	%r2, %r23, %r1;
	and.b32  	%r3, %r23, 15;
	setp.lt.u32 	%p4, %r23, 16;
	mov.b32 	%r34, 0;
	@%p4 bra 	$L__BB0_4;
	and.b32  	%r34, %r23, 2147483632;
	neg.s32 	%r32, %r34;
	add.s64 	%rd4, %rd3, 32;
	add.s64 	%rd5, %rd2, 32;
	add.s64 	%rd6, %rd1, 32;
	mov.u32 	%r31, %r2;
$L__BB0_3:
	.pragma "nounroll";
	mul.wide.s32 	%rd10, %r31, 4;
	add.s64 	%rd11, %rd4, %rd10;
	add.s64 	%rd12, %rd5, %rd10;
	add.s64 	%rd13, %rd6, %rd10;
	ld.global.f32 	%f1, [%rd11+-32];
	ld.global.f32 	%f2, [%rd12+-32];
	add.f32 	%f3, %f1, %f2;
	st.global.f32 	[%rd13+-32], %f3;
	ld.global.f32 	%f4, [%rd11+-28];
	ld.global.f32 	%f5, [%rd12+-28];
	add.f32 	%f6, %f4, %f5;
	st.global.f32 	[%rd13+-28], %f6;
	ld.global.f32 	%f7, [%rd11+-24];
	ld.global.f32 	%f8, [%rd12+-24];
	add.f32 	%f9, %f7, %f8;
	st.global.f32 	[%rd13+-24], %f9;
	ld.global.f32 	%f10, [%rd11+-20];
	ld.global.f32 	%f11, [%rd12+-20];
	add.f32 	%f12, %f10, %f11;
	st.global.f32 	[%rd13+-20], %f12;
	ld.global.f32 	%f13, [%rd11+-16];
	ld.global.f32 	%f14, [%rd12+-16];
	add.f32 	%f15, %f13, %f14;
	st.global.f32 	[%rd13+-16], %f15;
	ld.global.f32 	%f16, [%rd11+-12];
	ld.global.f32 	%f17, [%rd12+-12];
	add.f32 	%f18, %f16, %f17;
	st.global.f32 	[%rd13+-12], %f18;
	ld.global.f32 	%f19, [%rd11+-8];
	ld.global.f32 	%f20, [%rd12+-8];
	add.f32 	%f21, %f19, %f20;
	st.global.f32 	[%rd13+-8], %f21;
	ld.global.f32 	%f22, [%rd11+-4];
	ld.global.f32 	%f23, [%rd12+-4];
	add.f32 	%f24, %f22, %f23;
	st.global.f32 	[%rd13+-4], %f24;
	ld.global.f32 	%f25, [%rd11];
	ld.global.f32 	%f26, [%rd12];
	add.f32 	%f27, %f25, %f26;
	st.global.f32 	[%rd13], %f27;
	ld.global.f32 	%f28, [%rd11+4];
	ld.global.f32 	%f29, [%rd12+4];
	add.f32 	%f30, %f28, %f29;
	st.global.f32 	[%rd13+4], %f30;
	ld.global.f32 	%f31, [%rd11+8];
	ld.global.f32 	%f32, [%rd12+8];
	add.f32 	%f33, %f31, %f32;
	st.global.f32 	[%rd13+8], %f33;
	ld.global.f32 	%f34, [%rd11+12];
	ld.global.f32 	%f35, [%rd12+12];
	add.f32 	%f36, %f34, %f35;
	st.global.f32 	[%rd13+12], %f36;
	ld.global.f32 	%f37, [%rd11+16];
	ld.global.f32 	%f38, [%rd12+16];
	add.f32 	%f39, %f37, %f38;
	st.global.f32 	[%rd13+16], %f39;
	ld.global.f32 	%f40, [%rd11+20];
	ld.global.f32 	%f41, [%rd12+20];
	add.f32 	%f42, %f40, %f41;
	st.global.f32 	[%rd13+20], %f42;
	ld.global.f32 	%f43, [%rd11+24];
	ld.global.f32 	%f44, [%rd12+24];
	add.f32 	%f45, %f43, %f44;
	st.global.f32 	[%rd13+24], %f45;
	ld.global.f32 	%f46, [%rd11+28];
	ld.global.f32 	%f47, [%rd12+28];
	add.f32 	%f48, %f46, %f47;
	st.global.f32 	[%rd13+28], %f48;
	add.s32 	%r32, %r32, 16;
	add.s32 	%r31, %r31, 16;
	setp.ne.s32 	%p5, %r32, 0;
	@%p5 bra 	$L__BB0_3;
$L__BB0_4:
	setp.eq.s32 	%p6, %r3, 0;
	@%p6 bra 	$L__BB0_13;
	and.b32  	%r11, %r23, 7;
	setp.lt.u32 	%p7, %r3, 8;
	@%p7 bra 	$L__BB0_7;
	add.s32 	%r29, %r34, %r2;
	mul.wide.s32 	%rd14, %r29, 4;
	add.s64 	%rd15, %rd3, %rd14;
	ld.global.f32 	%f49, [%rd15];
	add.s64 	%rd16, %rd2, %rd14;
	ld.global.f32 	%f50, [%rd16];
	add.f32 	%f51, %f49, %f50;
	add.s64 	%rd17, %rd1, %rd14;
	st.global.f32 	[%rd17], %f51;
	ld.global.f32 	%f52, [%rd15+4];
	ld.global.f32 	%f53, [%rd16+4];
	add.f32 	%f54, %f52, %f53;
	st.global.f32 	[%rd17+4], %f54;
	ld.global.f32 	%f55, [%rd15+8];
	ld.global.f32 	%f56, [%rd16+8];
	add.f32 	%f57, %f55, %f56;
	st.global.f32 	[%rd17+8], %f57;
	ld.global.f32 	%f58, [%rd15+12];
	ld.global.f32 	%f59, [%rd16+12];
	add.f32 	%f60, %f58, %f59;
	st.global.f32 	[%rd17+12], %f60;
	ld.global.f32 	%f61, [%rd15+16];
	ld.global.f32 	%f62, [%rd16+16];
	add.f32 	%f63, %f61, %f62;
	st.global.f32 	[%rd17+16], %f63;
	ld.global.f32 	%f64, [%rd15+20];
	ld.global.f32 	%f65, [%rd16+20];
	add.f32 	%f66, %f64, %f65;
	st.global.f32 	[%rd17+20], %f66;
	ld.global.f32 	%f67, [%rd15+24];
	ld.global.f32 	%f68, [%rd16+24];
	add.f32 	%f69, %f67, %f68;
	st.global.f32 	[%rd17+24], %f69;
	ld.global.f32 	%f70, [%rd15+28];
	ld.global.f32 	%f71, [%rd16+28];
	add.f32 	%f72, %f70, %f71;
	st.global.f32 	[%rd17+28], %f72;
	add.s32 	%r34, %r34, 8;
$L__BB0_7:
	setp.eq.s32 	%p8, %r11, 0;
	@%p8 bra 	$L__BB0_13;
	and.b32  	%r14, %r23, 3;
	setp.lt.u32 	%p9, %r11, 4;
	@%p9 bra 	$L__BB0_10;
	add.s32 	%r30, %r34, %r2;
	mul.wide.s32 	%rd18, %r30, 4;
	add.s64 	%rd19, %rd3, %rd18;
	ld.global.f32 	%f73, [%rd19];
	add.s64 	%rd20, %rd2, %rd18;
	ld.global.f32 	%f74, [%rd20];
	add.f32 	%f75, %f73, %f74;
	add.s64 	%rd21, %rd1, %rd18;
	st.global.f32 	[%rd21], %f75;
	ld.global.f32 	%f76, [%rd19+4];
	ld.global.f32 	%f77, [%rd20+4];
	add.f32 	%f78, %f76, %f77;
	st.global.f32 	[%rd21+4], %f78;
	ld.global.f32 	%f79, [%rd19+8];
	ld.global.f32 	%f80, [%rd20+8];
	add.f32 	%f81, %f79, %f80;
	st.global.f32 	[%rd21+8], %f81;
	ld.global.f32 	%f82, [%rd19+12];
	ld.global.f32 	%f83, [%rd20+12];
	add.f32 	%f84, %f82, %f83;
	st.global.f32 	[%rd21+12], %f84;
	add.s32 	%r34, %r34, 4;
$L__BB0_10:
	setp.eq.s32 	%p10, %r14, 0;
	@%p10 bra 	$L__BB0_13;
	add.s32 	%r37, %r34, %r2;
	neg.s32 	%r36, %r14;
$L__BB0_12:
	.pragma "nounroll";
	mul.wide.s32 	%rd22, %r37, 4;
	add.s64 	%rd23, %rd1, %rd22;
	add.s64 	%rd24, %rd2, %rd22;
	add.s64 	%rd25, %rd3, %rd22;
	ld.global.f32 	%f85, [%rd25];
	ld.global.f32 	%f86, [%rd24];
	add.f32 	%f87, %f85, %f86;
	st.global.f32 	[%rd23], %f87;
	add.s32 	%r37, %r37, 1;
	add.s32 	%r36, %r36, 1;
	setp.ne.s32 	%p11, %r36, 0;
	@%p11 bra 	$L__BB0_12;
$L__BB0_13:
	ret;

}
	// .globl	_Z7addColsPfS_S_ii
.visible .entry _Z7addColsPfS_S_ii(
	.param .u64 .ptr .align 1 _Z7addColsPfS_S_ii_param_0,
	.param .u64 .ptr .align 1 _Z7addColsPfS_S_ii_param_1,
	.param .u64 .ptr .align 1 _Z7addColsPfS_S_ii_param_2,
	.param .u32 _Z7addColsPfS_S_ii_param_3,
	.param .u32 _Z7addColsPfS_S_ii_param_4
)
{
	.reg .pred 	%p<12>;
	.reg .b32 	%r<38>;
	.reg .b32 	%f<88>;
	.reg .b64 	%rd<101>;

	ld.param.u64 	%rd4, [_Z7addColsPfS_S_ii_param_0];
	ld.param.u64 	%rd5, [_Z7addColsPfS_S_ii_param_1];
	ld.param.u64 	%rd6, [_Z7addColsPfS_S_ii_param_2];
	ld.param.u32 	%r23, [_Z7addColsPfS_S_ii_param_3];
	ld.param.u32 	%r24, [_Z7addColsPfS_S_ii_param_4];
	cvta.to.global.u64 	%rd1, %rd6;
	cvta.to.global.u64 	%rd2, %rd5;
	cvta.to.global.u64 	%rd3, %rd4;
	mov.u32 	%r25, %ntid.x;
	mov.u32 	%r26, %ctaid.x;
	mov.u32 	%r27, %tid.x;
	mad.lo.s32 	%r1, %r25, %r26, %r27;
	setp.ge.s32 	%p1, %r1, %r24;
	setp.lt.s32 	%p2, %r23, 1;
	or.pred  	%p3, %p1, %p2;
	@%p3 bra 	$L__BB1_13;
	and.b32  	%r2, %r23, 15;
	setp.lt.u32 	%p4, %r23, 16;
	mov.b32 	%r34, 0;
	@%p4 bra 	$L__BB1_4;
	and.b32  	%r34, %r23, 2147483632;
	neg.s32 	%r32, %r34;
	shl.b32 	%r5, %r24, 4;
	mul.wide.s32 	%rd11, %r24, 4;
	mov.u32 	%r31, %r1;
$L__BB1_3:
	.pragma "nounroll";
	mul.wide.s32 	%rd7, %r31, 4;
	add.s64 	%rd8, %rd3, %rd7;
	ld.global.f32 	%f1, [%rd8];
	add.s64 	%rd9, %rd2, %rd7;
	ld.global.f32 	%f2, [%rd9];
	add.f32 	%f3, %f1, %f2;
	add.s64 	%rd10, %rd1, %rd7;
	st.global.f32 	[%rd10], %f3;
	add.s64 	%rd12, %rd8, %rd11;
	ld.global.f32 	%f4, [%rd12];
	add.s64 	%rd13, %rd9, %rd11;
	ld.global.f32 	%f5, [%rd13];
	add.f32 	%f6, %f4, %f5;
	add.s64 	%rd14, %rd10, %rd11;
	st.global.f32 	[%rd14], %f6;
	add.s64 	%rd15, %rd12, %rd11;
	ld.global.f32 	%f7, [%rd15];
	add.s64 	%rd16, %rd13, %rd11;
	ld.global.f32 	%f8, [%rd16];
	add.f32 	%f9, %f7, %f8;
	add.s64 	%rd17, %rd14, %rd11;
	st.global.f32 	[%rd17], %f9;
	add.s64 	%rd18, %rd15, %rd11;
	ld.global.f32 	%f10, [%rd18];
	add.s64 	%rd19, %rd16, %rd11;
	ld.global.f32 	%f11, [%rd19];
	add.f32 	%f12, %f10, %f11;
	add.s64 	%rd20, %rd17, %rd11;
	st.global.f32 	[%rd20], %f12;
	add.s64 	%rd21, %rd18, %rd11;
	ld.global.f32 	%f13, [%rd21];
	add.s64 	%rd22, %rd19, %rd11;
	ld.global.f32 	%f14, [%rd22];
	add.f32 	%f15, %f13, %f14;
	add.s64 	%rd23, %rd20, %rd11;
	st.global.f32 	[%rd23], %f15;
	add.s64 	%rd24, %rd21, %rd11;
	ld.global.f32 	%f16, [%rd24];
	add.s64 	%rd25, %rd22, %rd11;
	ld.global.f32 	%f17, [%rd25];
	add.f32 	%f18, %f16, %f17;
	add.s64 	%rd26, %rd23, %rd11;
	st.global.f32 	[%rd26], %f18;
	add.s64 	%rd27, %rd24, %rd11;
	ld.global.f32 	%f19, [%rd27];
	add.s64 	%rd28, %rd25, %rd11;
	ld.global.f32 	%f20, [%rd28];
	add.f32 	%f21, %f19, %f20;
	add.s64 	%rd29, %rd26, %rd11;
	st.global.f32 	[%rd29], %f21;
	add.s64 	%rd30, %rd27, %rd11;
	ld.global.f32 	%f22, [%rd30];
	add.s64 	%rd31, %rd28, %rd11;
	ld.global.f32 	%f23, [%rd31];
	add.f32 	%f24, %f22, %f23;
	add.s64 	%rd32, %rd29, %rd11;
	st.global.f32 	[%rd32], %f24;
	add.s64 	%rd33, %rd30, %rd11;
	ld.global.f32 	%f25, [%rd33];
	add.s64 	%rd34, %rd31, %rd11;
	ld.global.f32 	%f26, [%rd34];
	add.f32 	%f27, %f25, %f26;
	add.s64 	%rd35, %rd32, %rd11;
	st.global.f32 	[%rd35], %f27;
	add.s64 	%rd36, %rd33, %rd11;
	ld.global.f32 	%f28, [%rd36];
	add.s64 	%rd37, %rd34, %rd11;
	ld.global.f32 	%f29, [%rd37];
	add.f32 	%f30, %f28, %f29;
	add.s64 	%rd38, %rd35, %rd11;
	st.global.f32 	[%rd38], %f30;
	add.s64 	%rd39, %rd36, %rd11;
	ld.global.f32 	%f31, [%rd39];
	add.s64 	%rd40, %rd37, %rd11;
	ld.global.f32 	%f32, [%rd40];
	add.f32 	%f33, %f31, %f32;
	add.s64 	%rd41, %rd38, %rd11;
	st.global.f32 	[%rd41], %f33;
	add.s64 	%rd42, %rd39, %rd11;
	ld.global.f32 	%f34, [%rd42];
	add.s64 	%rd43, %rd40, %rd11;
	ld.global.f32 	%f35, [%rd43];
	add.f32 	%f36, %f34, %f35;
	add.s64 	%rd44, %rd41, %rd11;
	st.global.f32 	[%rd44], %f36;
	add.s64 	%rd45, %rd42, %rd11;
	ld.global.f32 	%f37, [%rd45];
	add.s64 	%rd46, %rd43, %rd11;
	ld.global.f32 	%f38, [%rd46];
	add.f32 	%f39, %f37, %f38;
	add.s64 	%rd47, %rd44, %rd11;
	st.global.f32 	[%rd47], %f39;
	add.s64 	%rd48, %rd45, %rd11;
	ld.global.f32 	%f40, [%rd48];
	add.s64 	%rd49, %rd46, %rd11;
	ld.global.f32 	%f41, [%rd49];
	add.f32 	%f42, %f40, %f41;
	add.s64 	%rd50, %rd47, %rd11;
	st.global.f32 	[%rd50], %f42;
	add.s64 	%rd51, %rd48, %rd11;
	ld.global.f32 	%f43, [%rd51];
	add.s64 	%rd52, %rd49, %rd11;
	ld.global.f32 	%f44, [%rd52];
	add.f32 	%f45, %f43, %f44;
	add.s64 	%rd53, %rd50, %rd11;
	st.global.f32 	[%rd53], %f45;
	add.s64 	%rd54, %rd51, %rd11;
	ld.global.f32 	%f46, [%rd54];
	add.s64 	%rd55, %rd52, %rd11;
	ld.global.f32 	%f47, [%rd55];
	add.f32 	%f48, %f46, %f47;
	add.s64 	%rd56, %rd53, %rd11;
	st.global.f32 	[%rd56], %f48;
	add.s32 	%r32, %r32, 16;
	add.s32 	%r31, %r31, %r5;
	setp.ne.s32 	%p5, %r32, 0;
	@%p5 bra 	$L__BB1_3;
$L__BB1_4:
	setp.eq.s32 	%p6, %r2, 0;
	@%p6 bra 	$L__BB1_13;
	and.b32  	%r11, %r23, 7;
	setp.lt.u32 	%p7, %r2, 8;
	@%p7 bra 	$L__BB1_7;
	mad.lo.s32 	%r29, %r34, %r24, %r1;
	mul.wide.s32 	%rd57, %r29, 4;
	add.s64 	%rd58, %rd3, %rd57;
	ld.global.f32 	%f49, [%rd58];
	add.s64 	%rd59, %rd2, %rd57;
	ld.global.f32 	%f50, [%rd59];
	add.f32 	%f51, %f49, %f50;
	add.s64 	%rd60, %rd1, %rd57;
	st.global.f32 	[%rd60], %f51;
	mul.wide.s32 	%rd61, %r24, 4;
	add.s64 	%rd62, %rd58, %rd61;
	ld.global.f32 	%f52, [%rd62];
	add.s64 	%rd63, %rd59, %rd61;
	ld.global.f32 	%f53, [%rd63];
	add.f32 	%f54, %f52, %f53;
	add.s64 	%rd64, %rd60, %rd61;
	st.global.f32 	[%rd64], %f54;
	add.s64 	%rd65, %rd62, %rd61;
	ld.global.f32 	%f55, [%rd65];
	add.s64 	%rd66, %rd63, %rd61;
	ld.global.f32 	%f56, [%rd66];
	add.f32 	%f57, %f55, %f56;
	add.s64 	%rd67, %rd64, %rd61;
	st.global.f32 	[%rd67], %f57;
	add.s64 	%rd68, %rd65, %rd61;
	ld.global.f32 	%f58, [%rd68];
	add.s64 	%rd69, %rd66, %rd61;
	ld.global.f32 	%f59, [%rd69];
	add.f32 	%f60, %f58, %f59;
	add.s64 	%rd70, %rd67, %rd61;
	st.global.f32 	[%rd70], %f60;
	add.s64 	%rd71, %rd68, %rd61;
	ld.global.f32 	%f61, [%rd71];
	add.s64 	%rd72, %rd69, %rd61;
	ld.global.f32 	%f62, [%rd72];
	add.f32 	%f63, %f61, %f62;
	add.s64 	%rd73, %rd70, %rd61;
	st.global.f32 	[%rd73], %f63;
	add.s64 	%rd74, %rd71, %rd61;
	ld.global.f32 	%f64, [%rd74];
	add.s64 	%rd75, %rd72, %rd61;
	ld.global.f32 	%f65, [%rd75];
	add.f32 	%f66, %f64, %f65;
	add.s64 	%rd76, %rd73, %rd61;
	st.global.f32 	[%rd76], %f66;
	add.s64 	%rd77, %rd74, %rd61;
	ld.global.f32 	%f67, [%rd77];
	add.s64 	%rd78, %rd75, %rd61;
	ld.global.f32 	%f68, [%rd78];
	add.f32 	%f69, %f67, %f68;
	add.s64 	%rd79, %rd76, %rd61;
	st.global.f32 	[%rd79], %f69;
	add.s64 	%rd80, %rd77, %rd61;
	ld.global.f32 	%f70, [%rd80];
	add.s64 	%rd81, %rd78, %rd61;
	ld.global.f32 	%f71, [%rd81];
	add.f32 	%f72, %f70, %f71;
	add.s64 	%rd82, %rd79, %rd61;
	st.global.f32 	[%rd82], %f72;
	add.s32 	%r34, %r34, 8;
$L__BB1_7:
	setp.eq.s32 	%p8, %r11, 0;
	@%p8 bra 	$L__BB1_13;
	and.b32  	%r14, %r23, 3;
	setp.lt.u32 	%p9, %r11, 4;
	@%p9 bra 	$L__BB1_10;
	mad.lo.s32 	%r30, %r34, %r24, %r1;
	mul.wide.s32 	%rd83, %r30, 4;
	add.s64 	%rd84, %rd3, %rd83;
	ld.global.f32 	%f73, [%rd84];
	add.s64 	%rd85, %rd2, %rd83;
	ld.global.f32 	%f74, [%rd85];
	add.f32 	%f75, %f73, %f74;
	add.s64 	%rd86, %rd1, %rd83;
	st.global.f32 	[%rd86], %f75;
	mul.wide.s32 	%rd87, %r24, 4;
	add.s64 	%rd88, %rd84, %rd87;
	ld.global.f32 	%f76, [%rd88];
	add.s64 	%rd89, %rd85, %rd87;
	ld.global.f32 	%f77, [%rd89];
	add.f32 	%f78, %f76, %f77;
	add.s64 	%rd90, %rd86, %rd87;
	st.global.f32 	[%rd90], %f78;
	add.s64 	%rd91, %rd88, %rd87;
	ld.global.f32 	%f79, [%rd91];
	add.s64 	%rd92, %rd89, %rd87;
	ld.global.f32 	%f80, [%rd92];
	add.f32 	%f81, %f79, %f80;
	add.s64 	%rd93, %rd90, %rd87;
	st.global.f32 	[%rd93], %f81;
	add.s64 	%rd94, %rd91, %rd87;
	ld.global.f32 	%f82, [%rd94];
	add.s64 	%rd95, %rd92, %rd87;
	ld.global.f32 	%f83, [%rd95];
	add.f32 	%f84, %f82, %f83;
	add.s64 	%rd96, %rd93, %rd87;
	st.global.f32 	[%rd96], %f84;
	add.s32 	%r34, %r34, 4;
$L__BB1_10:
	setp.eq.s32 	%p10, %r14, 0;
	@%p10 bra 	$L__BB1_13;
	mad.lo.s32 	%r37, %r34, %r24, %r1;
	neg.s32 	%r36, %r14;
$L__BB1_12:
	.pragma "nounroll";
	mul.wide.s32 	%rd97, %r37, 4;
	add.s64 	%rd98, %rd3, %rd97;
	ld.global.f32 	%f85, [%rd98];
	add.s64 	%rd99, %rd2, %rd97;
	ld.global.f32 	%f86, [%rd99];
	add.f32 	%f87, %f85, %f86;
	add.s64 	%rd100, %rd1, %rd97;
	st.global.f32 	[%rd100], %f87;
	add.s32 	%r37, %r37, %r24;
	add.s32 	%r36, %r36, 1;
	setp.ne.s32 	%p11, %r36, 0;
	@%p11 bra 	$L__BB1_12;
$L__BB1_13:
	ret;

}
	// .globl	_Z8addElemsPfS_S_ii
.visible .entry _Z8addElemsPfS_S_ii(
	.param .u64 .ptr .align 1 _Z8addElemsPfS_S_ii_param_0,
	.param .u64 .ptr .align 1 _Z8addElemsPfS_S_ii_param_1,
	.param .u64 .ptr .align 1 _Z8addElemsPfS_S_ii_param_2,
	.param .u32 _Z8addElemsPfS_S_ii_param_3,
	.param .u32 _Z8addElemsPfS_S_ii_param_4
)
{
	.reg .pred 	%p<4>;
	.reg .b32 	%r<12>;
	.reg .b32 	%f<4>;
	.reg .b64 	%rd<11>;

	ld.param.u64 	%rd1, [_Z8addElemsPfS_S_ii_param_0];
	ld.param.u64 	%rd2, [_Z8addElemsPfS_S_ii_param_1];
	ld.param.u64 	%rd3, [_Z8addElemsPfS_S_ii_param_2];
	ld.param.u32 	%r4, [_Z8addElemsPfS_S_ii_param_3];
	ld.param.u32 	%r3, [_Z8addElemsPfS_S_ii_param_4];
	mov.u32 	%r5, %ctaid.y;
	mov.u32 	%r6, %ntid.y;
	mov.u32 	%r7, %tid.y;
	mad.lo.s32 	%r1, %r5, %r6, %r7;
	mov.u32 	%r8, %ctaid.x;
	mov.u32 	%r9, %ntid.x;
	mov.u32 	%r10, %tid.x;
	mad.lo.s32 	%r2, %r8, %r9, %r10;
	setp.ge.s32 	%p1, %r1, %r4;
	setp.ge.s32 	%p2, %r2, %r3;
	or.pred  	%p3, %p1, %p2;
	@%p3 bra 	$L__BB2_2;
	cvta.to.global.u64 	%rd4, %rd1;
	cvta.to.global.u64 	%rd5, %rd2;
	cvta.to.global.u64 	%rd6, %rd3;
	mad.lo.s32 	%r11, %r3, %r1, %r2;
	mul.wide.s32 	%rd7, %r11, 4;
	add.s64 	%rd8, %rd4, %rd7;
	ld.global.f32 	%f1, [%rd8];
	add.s64 	%rd9, %rd5, %rd7;
	ld.global.f32 	%f2, [%rd9];
	add.f32 	%f3, %f1, %f2;
	add.s64 	%rd10, %rd6, %rd7;
	st.global.f32 	[%rd10], %f3;
$L__BB2_2:
	ret;

}


// ===== COMPILED SASS (sm_100) =====

	.target	sm_100

	.elftype	@"ET_EXEC"


//--------------------- .note.nv.tkinfo           --------------------------
	.section	.note.nv.tkinfo,"",@"SHT_NOTE"
	.sectionflags	@"SHF_NOTE_NV_TKINFO"
	.tkinfo
        /*0018*/ 	.word	0x00000002
        /*0030*/ 	.string	""
        /*0030*/ 	.string	"ptxas"
        /*0030*/ 	.string	"Cuda compilation tools, release 13.0, V13.0.88"
        /*0030*/ 	.string	"Build cuda_13.0.r13.0/compiler.36424714_0"
        /*0030*/ 	.string	"-arch sm_100 -m 64 "



//--------------------- .note.nv.cuinfo           --------------------------
	.section	.note.nv.cuinfo,"",@"SHT_NOTE"
	.sectionflags	@"SHF_NOTE_NV_CUINFO"
        /*0018*/ 	.short	0x0002
        /*001a*/ 	.short	0x0064
        /*001c*/ 	.short	0x0082
	.zero		2


//--------------------- .nv.info                  --------------------------
	.section	.nv.info,"",@"SHT_CUDA_INFO"
	.align	4


	//----- nvinfo : EIATTR_REGCOUNT
	.align		4
        /*0000*/ 	.byte	0x04, 0x2f
        /*0002*/ 	.short	(.L_1 - .L_0)
	.align		4
.L_0:
        /*0004*/ 	.word	index@(_Z7addRowsPfS_S_ii)
        /*0008*/ 	.word	0x00000016


	//----- nvinfo : EIATTR_FRAME_SIZE
	.align		4
.L_1:
        /*000c*/ 	.byte	0x04, 0x11
        /*000e*/ 	.short	(.L_3 - .L_2)
	.align		4
.L_2:
        /*0010*/ 	.word	index@(_Z7addRowsPfS_S_ii)
        /*0014*/ 	.word	0x00000000


	//----- nvinfo : EIATTR_REGCOUNT
	.align		4
.L_3:
        /*0018*/ 	.byte	0x04, 0x2f
        /*001a*/ 	.short	(.L_5 - .L_4)
	.align		4
.L_4:
        /*001c*/ 	.word	index@(_Z7addColsPfS_S_ii)
        /*0020*/ 	.word	0x0000001e


	//----- nvinfo : EIATTR_FRAME_SIZE
	.align		4
.L_5:
        /*0024*/ 	.byte	0x04, 0x11
        /*0026*/ 	.short	(.L_7 - .L_6)
	.align		4
.L_6:
        /*0028*/ 	.word	index@(_Z7addColsPfS_S_ii)
        /*002c*/ 	.word	0x00000000


	//----- nvinfo : EIATTR_REGCOUNT
	.align		4
.L_7:
        /*0030*/ 	.byte	0x04, 0x2f
        /*0032*/ 	.short	(.L_9 - .L_8)
	.align		4
.L_8:
        /*0034*/ 	.word	index@(_Z8addElemsPfS_S_ii)
        /*0038*/ 	.word	0x0000000c


	//----- nvinfo : EIATTR_FRAME_SIZE
	.align		4
.L_9:
        /*003c*/ 	.byte	0x04, 0x11
        /*003e*/ 	.short	(.L_11 - .L_10)
	.align		4
.L_10:
        /*0040*/ 	.word	index@(_Z8addElemsPfS_S_ii)
        /*0044*/ 	.word	0x00000000


	//----- nvinfo : EIATTR_MIN_STACK_SIZE
	.align		4
.L_11:
        /*0048*/ 	.byte	0x04, 0x12
        /*004a*/ 	.short	(.L_13 - .L_12)
	.align		4
.L_12:
        /*004c*/ 	.word	index@(_Z8addElemsPfS_S_ii)
        /*0050*/ 	.word	0x00000000


	//----- nvinfo : EIATTR_MIN_STACK_SIZE
	.align		4
.L_13:
        /*0054*/ 	.byte	0x04, 0x12
        /*0056*/ 	.short	(.L_15 - .L_14)
	.align		4
.L_14:
        /*0058*/ 	.word	index@(_Z7addColsPfS_S_ii)
        /*005c*/ 	.word	0x00000000


	//----- nvinfo : EIATTR_MIN_STACK_SIZE
	.align		4
.L_15:
        /*0060*/ 	.byte	0x04, 0x12
        /*0062*/ 	.short	(.L_17 - .L_16)
	.align		4
.L_16:
        /*0064*/ 	.word	index@(_Z7addRowsPfS_S_ii)
        /*0068*/ 	.word	0x00000000
.L_17:


//--------------------- .nv.compat                --------------------------
	.section	.nv.compat,"",@"SHT_CUDA_COMPAT_INFO"
	.align	4
        /*0000*/ 	.byte	0x02, 0x09, 0x00, 0x00, 0x02, 0x02, 0x01, 0x00, 0x02, 0x05, 0x05, 0x00, 0x03, 0x07, 0x01, 0x01
        /*0010*/ 	.byte	0x02, 0x03, 0x00, 0x00, 0x02, 0x06, 0x01, 0x00, 0x04, 0x0b, 0x08, 0x00, 0x09, 0x00, 0x00, 0x00
        /*0020*/ 	.byte	0x00, 0x00, 0x00, 0x00


//--------------------- .nv.info._Z8addElemsPfS_S_ii --------------------------
	.section	.nv.info._Z8addElemsPfS_S_ii,"",@"SHT_CUDA_INFO"
	.sectionflags	@""
	.align	4


	//----- nvinfo : EIATTR_CUDA_API_VERSION
	.align		4
        /*0000*/ 	.byte	0x04, 0x37
        /*0002*/ 	.short	(.L_19 - .L_18)
.L_18:
        /*0004*/ 	.word	0x00000082


	//----- nvinfo : EIATTR_KPARAM_INFO
	.align		4
.L_19:
        /*0008*/ 	.byte	0x04, 0x17
        /*000a*/ 	.short	(.L_21 - .L_20)
.L_20:
        /*000c*/ 	.word	0x00000000
        /*0010*/ 	.short	0x0004
        /*0012*/ 	.short	0x001c
        /*0014*/ 	.byte	0x00, 0xf0, 0x11, 0x00


	//----- nvinfo : EIATTR_KPARAM_INFO
	.align		4
.L_21:
        /*0018*/ 	.byte	0x04, 0x17
        /*001a*/ 	.short	(.L_23 - .L_22)
.L_22:
        /*001c*/ 	.word	0x00000000
        /*0020*/ 	.short	0x0003
        /*0022*/ 	.short	0x0018
        /*0024*/ 	.byte	0x00, 0xf0, 0x11, 0x00


	//----- nvinfo : EIATTR_KPARAM_INFO
	.align		4
.L_23:
        /*0028*/ 	.byte	0x04, 0x17
        /*002a*/ 	.short	(.L_25 - .L_24)
.L_24:
        /*002c*/ 	.word	0x00000000
        /*0030*/ 	.short	0x0002
        /*0032*/ 	.short	0x0010
        /*0034*/ 	.byte	0x00, 0xf5, 0x21, 0x00


	//----- nvinfo : EIATTR_KPARAM_INFO
	.align		4
.L_25:
        /*0038*/ 	.byte	0x04, 0x17
        /*003a*/ 	.short	(.L_27 - .L_26)
.L_26:
        /*003c*/ 	.word	0x00000000
        /*0040*/ 	.short	0x0001
        /*0042*/ 	.short	0x0008
        /*0044*/ 	.byte	0x00, 0xf5, 0x21, 0x00


	//----- nvinfo : EIATTR_KPARAM_INFO
	.align		4
.L_27:
        /*0048*/ 	.byte	0x04, 0x17
        /*004a*/ 	.short	(.L_29 - .L_28)
.L_28:
        /*004c*/ 	.word	0x00000000
        /*0050*/ 	.short	0x0000
        /*0052*/ 	.short	0x0000
        /*0054*/ 	.byte	0x00, 0xf5, 0x21, 0x00


	//----- nvinfo : EIATTR_SPARSE_MMA_MASK
	.align		4
.L_29:
        /*0058*/ 	.byte	0x03, 0x50
        /*005a*/ 	.short	0x0000


	//----- nvinfo : EIATTR_MAXREG_COUNT
	.align		4
        /*005c*/ 	.byte	0x03, 0x1b
        /*005e*/ 	.short	0x00ff


	//----- nvinfo : EIATTR_MERCURY_ISA_VERSION
	.align		4
        /*0060*/ 	.byte	0x03, 0x5f
        /*0062*/ 	.short	0x0101


	//----- nvinfo : EIATTR_VRC_CTA_INIT_COUNT
	.align		4
        /*0064*/ 	.byte	0x02, 0x4a
	.zero		1
	.zero		1


	//----- nvinfo : EIATTR_EXIT_INSTR_OFFSETS
	.align		4
        /*0068*/ 	.byte	0x04, 0x1c
        /*006a*/ 	.short	(.L_31 - .L_30)


	//   ....[0]....
.L_30:
        /*006c*/ 	.word	0x000000c0


	//   ....[1]....
        /*0070*/ 	.word	0x00000190


	//----- nvinfo : EIATTR_CBANK_PARAM_SIZE
	.align		4
.L_31:
        /*0074*/ 	.byte	0x03, 0x19
        /*0076*/ 	.short	0x0020


	//----- nvinfo : EIATTR_PARAM_CBANK
	.align		4
        /*0078*/ 	.byte	0x04, 0x0a
        /*007a*/ 	.short	(.L_33 - .L_32)
	.align		4
.L_32:
        /*007c*/ 	.word	index@(.nv.constant0._Z8addElemsPfS_S_ii)
        /*0080*/ 	.short	0x0380
        /*0082*/ 	.short	0x0020


	//----- nvinfo : EIATTR_SW_WAR
	.align		4
.L_33:
        /*0084*/ 	.byte	0x04, 0x36
        /*0086*/ 	.short	(.L_35 - .L_34)
.L_34:
        /*0088*/ 	.word	0x00000008
.L_35:


//--------------------- .nv.info._Z7addColsPfS_S_ii --------------------------
	.section	.nv.info._Z7addColsPfS_S_ii,"",@"SHT_CUDA_INFO"
	.sectionflags	@""
	.align	4


	//----- nvinfo : EIATTR_CUDA_API_VERSION
	.align		4
        /*0000*/ 	.byte	0x04, 0x37
        /*0002*/ 	.short	(.L_37 - .L_36)
.L_36:
        /*0004*/ 	.word	0x00000082


	//----- nvinfo : EIATTR_KPARAM_INFO
	.align		4
.L_37:
        /*0008*/ 	.byte	0x04, 0x17
        /*000a*/ 	.short	(.L_39 - .L_38)
.L_38:
        /*000c*/ 	.word	0x00000000
        /*0010*/ 	.short	0x0004
        /*0012*/ 	.short	0x001c
        /*0014*/ 	.byte	0x00, 0xf0, 0x11, 0x00


	//----- nvinfo : EIATTR_KPARAM_INFO
	.align		4
.L_39:
        /*0018*/ 	.byte	0x04, 0x17
        /*001a*/ 	.short	(.L_41 - .L_40)
.L_40:
        /*001c*/ 	.word	0x00000000
        /*0020*/ 	.short	0x0003
        /*0022*/ 	.short	0x0018
        /*0024*/ 	.byte	0x00, 0xf0, 0x11, 0x00


	//----- nvinfo : EIATTR_KPARAM_INFO
	.align		4
.L_41:
        /*0028*/ 	.byte	0x04, 0x17
        /*002a*/ 	.short	(.L_43 - .L_42)
.L_42:
        /*002c*/ 	.word	0x00000000
        /*0030*/ 	.short	0x0002
        /*0032*/ 	.short	0x0010
        /*0034*/ 	.byte	0x00, 0xf5, 0x21, 0x00


	//----- nvinfo : EIATTR_KPARAM_INFO
	.align		4
.L_43:
        /*0038*/ 	.byte	0x04, 0x17
        /*003a*/ 	.short	(.L_45 - .L_44)
.L_44:
        /*003c*/ 	.word	0x00000000
        /*0040*/ 	.short	0x0001
        /*0042*/ 	.short	0x0008
        /*0044*/ 	.byte	0x00, 0xf5, 0x21, 0x00


	//----- nvinfo : EIATTR_KPARAM_INFO
	.align		4
.L_45:
        /*0048*/ 	.byte	0x04, 0x17
        /*004a*/ 	.short	(.L_47 - .L_46)
.L_46:
        /*004c*/ 	.word	0x00000000
        /*0050*/ 	.short	0x0000
        /*0052*/ 	.short	0x0000
        /*0054*/ 	.byte	0x00, 0xf5, 0x21, 0x00


	//----- nvinfo : EIATTR_SPARSE_MMA_MASK
	.align		4
.L_47:
        /*0058*/ 	.byte	0x03, 0x50
        /*005a*/ 	.short	0x0000


	//----- nvinfo : EIATTR_MAXREG_COUNT
	.align		4
        /*005c*/ 	.byte	0x03, 0x1b
        /*005e*/ 	.short	0x00ff


	//----- nvinfo : EIATTR_MERCURY_ISA_VERSION
	.align		4
        /*0060*/ 	.byte	0x03, 0x5f
        /*0062*/ 	.short	0x0101


	//----- nvinfo : EIATTR_VRC_CTA_INIT_COUNT
	.align		4
        /*0064*/ 	.byte	0x02, 0x4a
	.zero		1
	.zero		1


	//----- nvinfo : EIATTR_EXIT_INSTR_OFFSETS
	.align		4
        /*0068*/ 	.byte	0x04, 0x1c
        /*006a*/ 	.short	(.L_49 - .L_48)


	//   ....[0]....
.L_48:
        /*006c*/ 	.word	0x00000080


	//   ....[1]....
        /*0070*/ 	.word	0x00000890


	//   ....[2]....
        /*0074*/ 	.word	0x00000cb0


	//   ....[3]....
        /*0078*/ 	.word	0x00000f10


	//   ....[4]....
        /*007c*/ 	.word	0x00001020


	//----- nvinfo : EIATTR_CBANK_PARAM_SIZE
	.align		4
.L_49:
        /*0080*/ 	.byte	0x03, 0x19
        /*0082*/ 	.short	0x0020


	//----- nvinfo : EIATTR_PARAM_CBANK
	.align		4
        /*0084*/ 	.byte	0x04, 0x0a
        /*0086*/ 	.short	(.L_51 - .L_50)
	.align		4
.L_50:
        /*0088*/ 	.word	index@(.nv.constant0._Z7addColsPfS_S_ii)
        /*008c*/ 	.short	0x0380
        /*008e*/ 	.short	0x0020


	//----- nvinfo : EIATTR_SW_WAR
	.align		4
.L_51:
        /*0090*/ 	.byte	0x04, 0x36
        /*0092*/ 	.short	(.L_53 - .L_52)
.L_52:
        /*0094*/ 	.word	0x00000008
.L_53:


//--------------------- .nv.info._Z7addRowsPfS_S_ii --------------------------
	.section	.nv.info._Z7addRowsPfS_S_ii,"",@"SHT_CUDA_INFO"
	.sectionflags	@""
	.align	4


	//----- nvinfo : EIATTR_CUDA_API_VERSION
	.align		4
        /*0000*/ 	.byte	0x04, 0x37
        /*0002*/ 	.short	(.L_55 - .L_54)
.L_54:
        /*0004*/ 	.word	0x00000082


	//----- nvinfo : EIATTR_KPARAM_INFO
	.align		4
.L_55:
        /*0008*/ 	.byte	0x04, 0x17
        /*000a*/ 	.short	(.L_57 - .L_56)
.L_56:
        /*000c*/ 	.word	0x00000000
        /*0010*/ 	.short	0x0004
        /*0012*/ 	.short	0x001c
        /*0014*/ 	.byte	0x00, 0xf0, 0x11, 0x00


	//----- nvinfo : EIATTR_KPARAM_INFO
	.align		4
.L_57:
        /*0018*/ 	.byte	0x04, 0x17
        /*001a*/ 	.short	(.L_59 - .L_58)
.L_58:
        /*001c*/ 	.word	0x00000000
        /*0020*/ 	.short	0x0003
        /*0022*/ 	.short	0x0018
        /*0024*/ 	.byte	0x00, 0xf0, 0x11, 0x00


	//----- nvinfo : EIATTR_KPARAM_INFO
	.align		4
.L_59:
        /*0028*/ 	.byte	0x04, 0x17
        /*002a*/ 	.short	(.L_61 - .L_60)
.L_60:
        /*002c*/ 	.word	0x00000000
        /*0030*/ 	.short	0x0002
        /*0032*/ 	.short	0x0010
        /*0034*/ 	.byte	0x00, 0xf5, 0x21, 0x00


	//----- nvinfo : EIATTR_KPARAM_INFO
	.align		4
.L_61:
        /*0038*/ 	.byte	0x04, 0x17
        /*003a*/ 	.short	(.L_63 - .L_62)
.L_62:
        /*003c*/ 	.word	0x00000000
        /*0040*/ 	.short	0x0001
        /*0042*/ 	.short	0x0008
        /*0044*/ 	.byte	0x00, 0xf5, 0x21, 0x00


	//----- nvinfo : EIATTR_KPARAM_INFO
	.align		4
.L_63:
        /*0048*/ 	.byte	0x04, 0x17
        /*004a*/ 	.short	(.L_65 - .L_64)
.L_64:
        /*004c*/ 	.word	0x00000000
        /*0050*/ 	.short	0x0000
        /*0052*/ 	.short	0x0000
        /*0054*/ 	.byte	0x00, 0xf5, 0x21, 0x00


	//----- nvinfo : EIATTR_SPARSE_MMA_MASK
	.align		4
.L_65:
        /*0058*/ 	.byte	0x03, 0x50
        /*005a*/ 	.short	0x0000


	//----- nvinfo : EIATTR_MAXREG_COUNT
	.align		4
        /*005c*/ 	.byte	0x03, 0x1b
        /*005e*/ 	.short	0x00ff


	//----- nvinfo : EIATTR_MERCURY_ISA_VERSION
	.align		4
        /*0060*/ 	.byte	0x03, 0x5f
        /*0062*/ 	.short	0x0101


	//----- nvinfo : EIATTR_VRC_CTA_INIT_COUNT
	.align		4
        /*0064*/ 	.byte	0x02, 0x4a
	.zero		1
	.zero		1


	//----- nvinfo : EIATTR_EXIT_INSTR_OFFSETS
	.align		4
        /*0068*/ 	.byte	0x04, 0x1c
        /*006a*/ 	.short	(.L_67 - .L_66)


	//   ....[0]....
.L_66:
        /*006c*/ 	.word	0x00000080


	//   ....[1]....
        /*0070*/ 	.word	0x00000680


	//   ....[2]....
        /*0074*/ 	.word	0x00000950


	//   ....[3]....
        /*0078*/ 	.word	0x00000b20


	//   ....[4]....
        /*007c*/ 	.word	0x00000c30


	//----- nvinfo : EIATTR_CBANK_PARAM_SIZE
	.align		4
.L_67:
        /*0080*/ 	.byte	0x03, 0x19
        /*0082*/ 	.short	0x0020


	//----- nvinfo : EIATTR_PARAM_CBANK
	.align		4
        /*0084*/ 	.byte	0x04, 0x0a
        /*0086*/ 	.short	(.L_69 - .L_68)
	.align		4
.L_68:
        /*0088*/ 	.word	index@(.nv.constant0._Z7addRowsPfS_S_ii)
        /*008c*/ 	.short	0x0380
        /*008e*/ 	.short	0x0020


	//----- nvinfo : EIATTR_SW_WAR
	.align		4
.L_69:
        /*0090*/ 	.byte	0x04, 0x36
        /*0092*/ 	.short	(.L_71 - .L_70)
.L_70:
        /*0094*/ 	.word	0x00000008
.L_71:


//--------------------- .nv.callgraph             --------------------------
	.section	.nv.callgraph,"",@"SHT_CUDA_CALLGRAPH"
	.align	4
	.sectionentsize	8
	.align		4
        /*0000*/ 	.word	0x00000000
	.align		4
        /*0004*/ 	.word	0xffffffff
	.align		4
        /*0008*/ 	.word	0x00000000
	.align		4
        /*000c*/ 	.word	0xfffffffe
	.align		4
        /*0010*/ 	.word	0x00000000
	.align		4
        /*0014*/ 	.word	0xfffffffd
	.align		4
        /*0018*/ 	.word	0x00000000
	.align		4
        /*001c*/ 	.word	0xfffffffc


//--------------------- .text._Z8addElemsPfS_S_ii --------------------------
	.section	.text._Z8addElemsPfS_S_ii,"ax",@progbits
	.align	128
        .global         _Z8addElemsPfS_S_ii
        .type           _Z8addElemsPfS_S_ii,@function
        .size           _Z8addElemsPfS_S_ii,(.L_x_13 - _Z8addElemsPfS_S_ii)
        .other          _Z8addElemsPfS_S_ii,@"STO_CUDA_ENTRY STV_DEFAULT"
_Z8addElemsPfS_S_ii:
.text._Z8addElemsPfS_S_ii:
[----:B------:R-:W-:Y:S01]  /*0000*/  LDC R1, c[0x0][0x37c] ;  /* 0x0000df00ff017b82 */ /* 0x000fe20000000800 */
[----:B------:R-:W0:Y:S07]  /*0010*/  S2R R2, SR_TID.X ;  /* 0x0000000000027919 */ /* 0x000e2e0000002100 */
[----:B------:R-:W1:Y:S01]  /*0020*/  LDC R0, c[0x0][0x364] ;  /* 0x0000d900ff007b82 */ /* 0x000e620000000800 */
[----:B------:R-:W2:Y:S01]  /*0030*/  LDCU.64 UR6, c[0x0][0x398] ;  /* 0x00007300ff0677ac */ /* 0x000ea20008000a00 */
[----:B------:R-:W1:Y:S06]  /*0040*/  S2R R3, SR_TID.Y ;  /* 0x0000000000037919 */ /* 0x000e6c0000002200 */
[----:B------:R-:W0:Y:S08]  /*0050*/  S2UR UR5, SR_CTAID.X ;  /* 0x00000000000579c3 */ /* 0x000e300000002500 */
[----:B------:R-:W0:Y:S08]  /*0060*/  LDC R7, c[0x0][0x360] ;  /* 0x0000d800ff077b82 */ /* 0x000e300000000800 */
[----:B------:R-:W1:Y:S01]  /*0070*/  S2UR UR4, SR_CTAID.Y ;  /* 0x00000000000479c3 */ /* 0x000e620000002600 */
[----:B0-----:R-:W-:-:S05]  /*0080*/  IMAD R7, R7, UR5, R2 ;  /* 0x0000000507077c24 */ /* 0x001fca000f8e0202 */
[----:B--2---:R-:W-:Y:S01]  /*0090*/  ISETP.GE.AND P0, PT, R7, UR7, PT ;  /* 0x0000000707007c0c */ /* 0x004fe2000bf06270 */
[----:B-1----:R-:W-:-:S05]  /*00a0*/  IMAD R0, R0, UR4, R3 ;  /* 0x0000000400007c24 */ /* 0x002fca000f8e0203 */
[----:B------:R-:W-:-:S13]  /*00b0*/  ISETP.GE.OR P0, PT, R0, UR6, P0 ;  /* 0x0000000600007c0c */ /* 0x000fda0008706670 */
[----:B------:R-:W-:Y:S05]  /*00c0*/  @P0 EXIT ;  /* 0x000000000000094d */ /* 0x000fea0003800000 */
[----:B------:R-:W0:Y:S01]  /*00d0*/  LDC.64 R2, c[0x0][0x380] ;  /* 0x0000e000ff027b82 */ /* 0x000e220000000a00 */
[----:B------:R-:W1:Y:S01]  /*00e0*/  LDCU.64 UR4, c[0x0][0x358] ;  /* 0x00006b00ff0477ac */ /* 0x000e620008000a00 */
[----:B------:R-:W-:-:S06]  /*00f0*/  IMAD R9, R0, UR7, R7 ;  /* 0x0000000700097c24 */ /* 0x000fcc000f8e0207 */
[----:B------:R-:W2:Y:S08]  /*0100*/  LDC.64 R4, c[0x0][0x388] ;  /* 0x0000e200ff047b82 */ /* 0x000eb00000000a00 */
[----:B------:R-:W3:Y:S01]  /*0110*/  LDC.64 R6, c[0x0][0x390] ;  /* 0x0000e400ff067b82 */ /* 0x000ee20000000a00 */
[----:B0-----:R-:W-:-:S06]  /*0120*/  IMAD.WIDE R2, R9, 0x4, R2 ;  /* 0x0000000409027825 */ /* 0x001fcc00078e0202 */
[----:B-1----:R-:W4:Y:S01]  /*0130*/  LDG.E R2, desc[UR4][R2.64] ;  /* 0x0000000402027981 */ /* 0x002f22000c1e1900 */
[----:B--2---:R-:W-:-:S06]  /*0140*/  IMAD.WIDE R4, R9, 0x4, R4 ;  /* 0x0000000409047825 */ /* 0x004fcc00078e0204 */
[----:B------:R-:W4:Y:S01]  /*0150*/  LDG.E R5, desc[UR4][R4.64] ;  /* 0x0000000404057981 */ /* 0x000f22000c1e1900 */
[----:B---3--:R-:W-:-:S04]  /*0160*/  IMAD.WIDE R6, R9, 0x4, R6 ;  /* 0x0000000409067825 */ /* 0x008fc800078e0206 */
[----:B----4-:R-:W-:-:S05]  /*0170*/  FADD R9, R2, R5 ;  /* 0x0000000502097221 */ /* 0x010fca0000000000 */
[----:B------:R-:W-:Y:S01]  /*0180*/  STG.E desc[UR4][R6.64], R9 ;  /* 0x0000000906007986 */ /* 0x000fe2000c101904 */
[----:B------:R-:W-:Y:S05]  /*0190*/  EXIT ;  /* 0x000000000000794d */ /* 0x000fea0003800000 */
.L_x_0:
[----:B------:R-:W-:-:S00]  /*01a0*/  BRA `(.L_x_0) ;  /* 0xfffffffc00fc7947 */ /* 0x000fc0000383ffff */
[----:B------:R-:W-:-:S00]  /*01b0*/  NOP ;  /* 0x0000000000007918 */ /* 0x000fc00000000000 */
        /* <DEDUP_REMOVED lines=12> */
.L_x_13:


//--------------------- .text._Z7addColsPfS_S_ii  --------------------------
	.section	.text._Z7addColsPfS_S_ii,"ax",@progbits
	.align	128
        .global         _Z7addColsPfS_S_ii
        .type           _Z7addColsPfS_S_ii,@function
        .size           _Z7addColsPfS_S_ii,(.L_x_14 - _Z7addColsPfS_S_ii)
        .other          _Z7addColsPfS_S_ii,@"STO_CUDA_ENTRY STV_DEFAULT"
_Z7addColsPfS_S_ii:
.text._Z7addColsPfS_S_ii:
[----:B------:R-:W-:Y:S01]  /*0000*/  LDC R1, c[0x0][0x37c] ;  /* 0x0000df00ff017b82 */ /* 0x000fe20000000800 */
[----:B------:R-:W0:Y:S07]  /*0010*/  S2R R0, SR_CTAID.X ;  /* 0x0000000000007919 */ /* 0x000e2e0000002500 */
[----:B------:R-:W1:Y:S01]  /*0020*/  LDC.64 R2, c[0x0][0x398] ;  /* 0x0000e600ff027b82 */ /* 0x000e620000000a00 */
[----:B------:R-:W0:Y:S01]  /*0030*/  LDCU UR4, c[0x0][0x360] ;  /* 0x00006c00ff0477ac */ /* 0x000e220008000800 */
[----:B------:R-:W0:Y:S01]  /*0040*/  S2R R5, SR_TID.X ;  /* 0x0000000000057919 */ /* 0x000e220000002100 */
[----:B-1----:R-:W-:Y:S01]  /*0050*/  ISETP.GE.AND P0, PT, R2, 0x1, PT ;  /* 0x000000010200780c */ /* 0x002fe20003f06270 */
[----:B0-----:R-:W-:-:S05]  /*0060*/  IMAD R0, R0, UR4, R5 ;  /* 0x0000000400007c24 */ /* 0x001fca000f8e0205 */
[----:B------:R-:W-:-:S13]  /*0070*/  ISETP.GE.OR P0, PT, R0, R3, !P0 ;  /* 0x000000030000720c */ /* 0x000fda0004706670 */
[----:B------:R-:W-:Y:S05]  /*0080*/  @P0 EXIT ;  /* 0x000000000000094d */ /* 0x000fea0003800000 */
[C---:B------:R-:W-:Y:S01]  /*0090*/  ISETP.GE.U32.AND P1, PT, R2.reuse, 0x10, PT ;  /* 0x000000100200780c */ /* 0x040fe20003f26070 */
[----:B------:R-:W0:Y:S01]  /*00a0*/  LDCU.64 UR4, c[0x0][0x358] ;  /* 0x00006b00ff0477ac */ /* 0x000e220008000a00 */
[----:B------:R-:W-:Y:S01]  /*00b0*/  LOP3.LUT R7, R2, 0xf, RZ, 0xc0, !PT ;  /* 0x0000000f02077812 */ /* 0x000fe200078ec0ff */
[----:B------:R-:W-:-:S03]  /*00c0*/  HFMA2 R4, -RZ, RZ, 0, 0 ;  /* 0x00000000ff047431 */ /* 0x000fc600000001ff */
[----:B------:R-:W-:-:S07]  /*00d0*/  ISETP.NE.AND P0, PT, R7, RZ, PT ;  /* 0x000000ff0700720c */ /* 0x000fce0003f05270 */
[----:B------:R-:W-:Y:S06]  /*00e0*/  @!P1 BRA `(.L_x_1) ;  /* 0x0000000400e89947 */ /* 0x000fec0003800000 */
[----:B------:R-:W-:Y:S02]  /*00f0*/  LOP3.LUT R4, R2, 0x7ffffff0, RZ, 0xc0, !PT ;  /* 0x7ffffff002047812 */ /* 0x000fe400078ec0ff */
[----:B------:R-:W-:Y:S02]  /*0100*/  MOV R6, R0 ;  /* 0x0000000000067202 */ /* 0x000fe40000000f00 */
[----:B------:R-:W-:-:S07]  /*0110*/  IADD3 R5, PT, PT, -R4, RZ, RZ ;  /* 0x000000ff04057210 */ /* 0x000fce0007ffe1ff */
.L_x_2:
[----:B---3--:R-:W1:Y:S08]  /*0120*/  LDC.64 R16, c[0x0][0x380] ;  /* 0x0000e000ff107b82 */ /* 0x008e700000000a00 */
[----:B------:R-:W2:Y:S08]  /*0130*/  LDC.64 R18, c[0x0][0x388] ;  /* 0x0000e200ff127b82 */ /* 0x000eb00000000a00 */
[----:B------:R-:W3:Y:S01]  /*0140*/  LDC.64 R8, c[0x0][0x390] ;  /* 0x0000e400ff087b82 */ /* 0x000ee20000000a00 */
[----:B-1----:R-:W-:-:S05]  /*0150*/  IMAD.WIDE R16, R6, 0x4, R16 ;  /* 0x0000000406107825 */ /* 0x002fca00078e0210 */
[----:B0-----:R-:W4:Y:S01]  /*0160*/  LDG.E R10, desc[UR4][R16.64] ;  /* 0x00000004100a7981 */ /* 0x001f22000c1e1900 */
[----:B--2---:R-:W-:-:S05]  /*0170*/  IMAD.WIDE R18, R6, 0x4, R18 ;  /* 0x0000000406127825 */ /* 0x004fca00078e0212 */
[----:B------:R-:W4:Y:S01]  /*0180*/  LDG.E R11, desc[UR4][R18.64] ;  /* 0x00000004120b7981 */ /* 0x000f22000c1e1900 */
[----:B------:R-:W-:-:S04]  /*0190*/  IMAD.WIDE R12, R3, 0x4, R16 ;  /* 0x00000004030c7825 */ /* 0x000fc800078e0210 */
[----:B---3--:R-:W-:-:S04]  /*01a0*/  IMAD.WIDE R8, R6, 0x4, R8 ;  /* 0x0000000406087825 */ /* 0x008fc800078e0208 */
[----:B----4-:R-:W-:Y:S01]  /*01b0*/  FADD R23, R10, R11 ;  /* 0x0000000b0a177221 */ /* 0x010fe20000000000 */
[----:B------:R-:W-:-:S04]  /*01c0*/  IMAD.WIDE R10, R3, 0x4, R18 ;  /* 0x00000004030a7825 */ /* 0x000fc800078e0212 */
[----:B------:R0:W-:Y:S04]  /*01d0*/  STG.E desc[UR4][R8.64], R23 ;  /* 0x0000001708007986 */ /* 0x0001e8000c101904 */
[----:B------:R-:W2:Y:S04]  /*01e0*/  LDG.E R20, desc[UR4][R12.64] ;  /* 0x000000040c147981 */ /* 0x000ea8000c1e1900 */
[----:B------:R-:W2:Y:S01]  /*01f0*/  LDG.E R21, desc[UR4][R10.64] ;  /* 0x000000040a157981 */ /* 0x000ea2000c1e1900 */
[----:B------:R-:W-:-:S04]  /*0200*/  IMAD.WIDE R14, R3, 0x4, R8 ;  /* 0x00000004030e7825 */ /* 0x000fc800078e0208 */
[----:B------:R-:W-:-:S04]  /*0210*/  IMAD.WIDE R18, R3, 0x4, R12 ;  /* 0x0000000403127825 */ /* 0x000fc800078e020c */
[----:B------:R-:W-:-:S04]  /*0220*/  IMAD.WIDE R16, R3, 0x4, R10 ;  /* 0x0000000403107825 */ /* 0x000fc800078e020a */
[----:B--2---:R-:W-:-:S05]  /*0230*/  FADD R25, R20, R21 ;  /* 0x0000001514197221 */ /* 0x004fca0000000000 */
[----:B------:R1:W-:Y:S04]  /*0240*/  STG.E desc[UR4][R14.64], R25 ;  /* 0x000000190e007986 */ /* 0x0003e8000c101904 */
[----:B------:R-:W2:Y:S04]  /*0250*/  LDG.E R22, desc[UR4][R18.64] ;  /* 0x0000000412167981 */ /* 0x000ea8000c1e1900 */
[----:B------:R-:W2:Y:S01]  /*0260*/  LDG.E R27, desc[UR4][R16.64] ;  /* 0x00000004101b7981 */ /* 0x000ea2000c1e1900 */
[----:B------:R-:W-:-:S04]  /*0270*/  IMAD.WIDE R20, R3, 0x4, R14 ;  /* 0x0000000403147825 */ /* 0x000fc800078e020e */
[----:B------:R-:W-:-:S04]  /*0280*/  IMAD.WIDE R12, R3, 0x4, R18 ;  /* 0x00000004030c7825 */ /* 0x000fc800078e0212 */
[----:B0-----:R-:W-:-:S04]  /*0290*/  IMAD.WIDE R8, R3, 0x4, R16 ;  /* 0x0000000403087825 */ /* 0x001fc800078e0210 */
[----:B--2---:R-:W-:-:S05]  /*02a0*/  FADD R27, R22, R27 ;  /* 0x0000001b161b7221 */ /* 0x004fca0000000000 */
[----:B------:R0:W-:Y:S04]  /*02b0*/  STG.E desc[UR4][R20.64], R27 ;  /* 0x0000001b14007986 */ /* 0x0001e8000c101904 */
[----:B------:R-:W2:Y:S04]  /*02c0*/  LDG.E R22, desc[UR4][R12.64] ;  /* 0x000000040c167981 */ /* 0x000ea8000c1e1900 */
[----:B------:R-:W2:Y:S01]  /*02d0*/  LDG.E R23, desc[UR4][R8.64] ;  /* 0x0000000408177981 */ /* 0x000ea2000c1e1900 */
[----:B------:R-:W-:-:S04]  /*02e0*/  IMAD.WIDE R10, R3, 0x4, R20 ;  /* 0x00000004030a7825 */ /* 0x000fc800078e0214 */
[----:B------:R-:W-:-:S04]  /*02f0*/  IMAD.WIDE R18, R3, 0x4, R12 ;  /* 0x0000000403127825 */ /* 0x000fc800078e020c */
[----:B-1----:R-:W-:-:S04]  /*0300*/  IMAD.WIDE R14, R3, 0x4, R8 ;  /* 0x00000004030e7825 */ /* 0x002fc800078e0208 */
[----:B--2---:R-:W-:-:S05]  /*0310*/  FADD R23, R22, R23 ;  /* 0x0000001716177221 */ /* 0x004fca0000000000 */
        /* <DEDUP_REMOVED lines=8> */
[----:B------:R-:W3:Y:S04]  /*03a0*/  LDG.E R22, desc[UR4][R12.64] ;  /* 0x000000040c167981 */ /* 0x000ee8000c1e1900 */
[----:B0-----:R-:W3:Y:S01]  /*03b0*/  LDG.E R27, desc[UR4][R8.64] ;  /* 0x00000004081b7981 */ /* 0x001ee2000c1e1900 */
[----:B------:R-:W-:-:S04]  /*03c0*/  IMAD.WIDE R20, R3, 0x4, R16 ;  /* 0x0000000403147825 */ /* 0x000fc800078e0210 */
[----:B------:R-:W-:-:S04]  /*03d0*/  IMAD.WIDE R18, R3, 0x4, R12 ;  /* 0x0000000403127825 */ /* 0x000fc800078e020c */
[----:B-1----:R-:W-:-:S04]  /*03e0*/  IMAD.WIDE R10, R3, 0x4, R8 ;  /* 0x00000004030a7825 */ /* 0x002fc800078e0208 */
[----:B---3--:R-:W-:-:S05]  /*03f0*/  FADD R27, R22, R27 ;  /* 0x0000001b161b7221 */ /* 0x008fca0000000000 */
[----:B------:R0:W-:Y:S04]  /*0400*/  STG.E desc[UR4][R20.64], R27 ;  /* 0x0000001b14007986 */ /* 0x0001e8000c101904 */
[----:B------:R-:W3:Y:S04]  /*0410*/  LDG.E R22, desc[UR4][R18.64] ;  /* 0x0000000412167981 */ /* 0x000ee8000c1e1900 */
[----:B------:R-:W3:Y:S01]  /*0420*/  LDG.E R23, desc[UR4][R10.64] ;  /* 0x000000040a177981 */ /* 0x000ee2000c1e1900 */
[----:B------:R-:W-:-:S04]  /*0430*/  IMAD.WIDE R14, R3, 0x4, R20 ;  /* 0x00000004030e7825 */ /* 0x000fc800078e0214 */
[----:B------:R-:W-:-:S04]  /*0440*/  IMAD.WIDE R12, R3, 0x4, R18 ;  /* 0x00000004030c7825 */ /* 0x000fc800078e0212 */
[----:B------:R-:W-:-:S04]  /*0450*/  IMAD.WIDE R8, R3, 0x4, R10 ;  /* 0x0000000403087825 */ /* 0x000fc800078e020a */
[----:B---3--:R-:W-:-:S05]  /*0460*/  FADD R23, R22, R23 ;  /* 0x0000001716177221 */ /* 0x008fca0000000000 */
[----:B------:R1:W-:Y:S04]  /*0470*/  STG.E desc[UR4][R14.64], R23 ;  /* 0x000000170e007986 */ /* 0x0003e8000c101904 */
[----:B------:R-:W3:Y:S04]  /*0480*/  LDG.E R22, desc[UR4][R12.64] ;  /* 0x000000040c167981 */ /* 0x000ee8000c1e1900 */
[----:B--2---:R-:W3:Y:S01]  /*0490*/  LDG.E R25, desc[UR4][R8.64] ;  /* 0x0000000408197981 */ /* 0x004ee2000c1e1900 */
[----:B------:R-:W-:-:S04]  /*04a0*/  IMAD.WIDE R16, R3, 0x4, R14 ;  /* 0x0000000403107825 */ /* 0x000fc800078e020e */
[----:B------:R-:W-:-:S04]  /*04b0*/  IMAD.WIDE R18, R3, 0x4, R12 ;  /* 0x0000000403127825 */ /* 0x000fc800078e020c */
[----:B------:R-:W-:-:S04]  /*04c0*/  IMAD.WIDE R10, R3, 0x4, R8 ;  /* 0x00000004030a7825 */ /* 0x000fc800078e0208 */
[----:B---3--:R-:W-:-:S05]  /*04d0*/  FADD R25, R22, R25 ;  /* 0x0000001916197221 */ /* 0x008fca0000000000 */
[----:B------:R2:W-:Y:S04]  /*04e0*/  STG.E desc[UR4][R16.64], R25 ;  /* 0x0000001910007986 */ /* 0x0005e8000c101904 */
[----:B------:R-:W3:Y:S04]  /*04f0*/  LDG.E R22, desc[UR4][R18.64] ;  /* 0x0000000412167981 */ /* 0x000ee8000c1e1900 */
[----:B0-----:R-:W3:Y:S01]  /*0500*/  LDG.E R27, desc[UR4][R10.64] ;  /* 0x000000040a1b7981 */ /* 0x001ee2000c1e1900 */
[----:B------:R-:W-:-:S04]  /*0510*/  IMAD.WIDE R20, R3, 0x4, R16 ;  /* 0x0000000403147825 */ /* 0x000fc800078e0210 */
[----:B------:R-:W-:-:S04]  /*0520*/  IMAD.WIDE R12, R3, 0x4, R18 ;  /* 0x00000004030c7825 */ /* 0x000fc800078e0212 */
[----:B------:R-:W-:-:S04]  /*0530*/  IMAD.WIDE R8, R3, 0x4, R10 ;  /* 0x0000000403087825 */ /* 0x000fc800078e020a */
[----:B---3--:R-:W-:-:S05]  /*0540*/  FADD R27, R22, R27 ;  /* 0x0000001b161b7221 */ /* 0x008fca0000000000 */
[----:B------:R0:W-:Y:S04]  /*0550*/  STG.E desc[UR4][R20.64], R27 ;  /* 0x0000001b14007986 */ /* 0x0001e8000c101904 */
[----:B------:R-:W3:Y:S04]  /*0560*/  LDG.E R22, desc[UR4][R12.64] ;  /* 0x000000040c167981 */ /* 0x000ee8000c1e1900 */
[----:B-1----:R-:W3:Y:S01]  /*0570*/  LDG.E R23, desc[UR4][R8.64] ;  /* 0x0000000408177981 */ /* 0x002ee2000c1e1900 */
[----:B------:R-:W-:-:S04]  /*0580*/  IMAD.WIDE R14, R3, 0x4, R20 ;  /* 0x00000004030e7825 */ /* 0x000fc800078e0214 */
[----:B--2---:R-:W-:-:S04]  /*0590*/  IMAD.WIDE R16, R3, 0x4, R12 ;  /* 0x0000000403107825 */ /* 0x004fc800078e020c */
[----:B------:R-:W-:-:S04]  /*05a0*/  IMAD.WIDE R10, R3, 0x4, R8 ;  /* 0x00000004030a7825 */ /* 0x000fc800078e0208 */
[----:B---3--:R-:W-:-:S05]  /*05b0*/  FADD R23, R22, R23 ;  /* 0x0000001716177221 */ /* 0x008fca0000000000 */
        /* <DEDUP_REMOVED lines=11> */
[----:B-1----:R-:W-:-:S04]  /*0670*/  IMAD.WIDE R14, R3, 0x4, R12 ;  /* 0x00000004030e7825 */ /* 0x002fc800078e020c */
[----:B------:R-:W-:-:S04]  /*0680*/  IMAD.WIDE R10, R3, 0x4, R8 ;  /* 0x00000004030a7825 */ /* 0x000fc800078e0208 */
        /* <DEDUP_REMOVED lines=23> */
[----:B------:R-:W2:Y:S04]  /*0800*/  LDG.E R12, desc[UR4][R12.64] ;  /* 0x000000040c0c7981 */ /* 0x000ea8000c1e1900 */
[----:B------:R-:W2:Y:S01]  /*0810*/  LDG.E R9, desc[UR4][R8.64] ;  /* 0x0000000408097981 */ /* 0x000ea2000c1e1900 */
[----:B------:R-:W-:-:S04]  /*0820*/  IADD3 R5, PT, PT, R5, 0x10, RZ ;  /* 0x0000001005057810 */ /* 0x000fc80007ffe0ff */
[----:B------:R-:W-:Y:S01]  /*0830*/  ISETP.NE.AND P1, PT, R5, RZ, PT ;  /* 0x000000ff0500720c */ /* 0x000fe20003f25270 */
[C---:B-1----:R-:W-:Y:S01]  /*0840*/  IMAD.WIDE R16, R3.reuse, 0x4, R20 ;  /* 0x0000000403107825 */ /* 0x042fe200078e0214 */
[----:B------:R-:W-:-:S03]  /*0850*/  LEA R6, R3, R6, 0x4 ;  /* 0x0000000603067211 */ /* 0x000fc600078e20ff */
[----:B--2---:R-:W-:-:S05]  /*0860*/  FADD R19, R12, R9 ;  /* 0x000000090c137221 */ /* 0x004fca0000000000 */
[----:B------:R3:W-:Y:S03]  /*0870*/  STG.E desc[UR4][R16.64], R19 ;  /* 0x0000001310007986 */ /* 0x0007e6000c101904 */
[----:B------:R-:W-:Y:S05]  /*0880*/  @P1 BRA `(.L_x_2) ;  /* 0xfffffff800241947 */ /* 0x000fea000383ffff */
.L_x_1:
[----:B0-----:R-:W-:Y:S05]  /*0890*/  @!P0 EXIT ;  /* 0x000000000000894d */ /* 0x001fea0003800000 */
[----:B------:R-:W-:Y:S02]  /*08a0*/  ISETP.GE.U32.AND P0, PT, R7, 0x8, PT ;  /* 0x000000080700780c */ /* 0x000fe40003f06070 */
[----:B------:R-:W-:-:S04]  /*08b0*/  LOP3.LUT R5, R2, 0x7, RZ, 0xc0, !PT ;  /* 0x0000000702057812 */ /* 0x000fc800078ec0ff */
[----:B------:R-:W-:-:S07]  /*08c0*/  ISETP.NE.AND P1, PT, R5, RZ, PT ;  /* 0x000000ff0500720c */ /* 0x000fce0003f25270 */
[----:B------:R-:W-:Y:S06]  /*08d0*/  @!P0 BRA `(.L_x_3) ;  /* 0x0000000000f48947 */ /* 0x000fec0003800000 */
[----:B------:R-:W0:Y:S01]  /*08e0*/  LDC.64 R6, c[0x0][0x380] ;  /* 0x0000e000ff067b82 */ /* 0x000e220000000a00 */
[----:B------:R-:W-:-:S07]  /*08f0*/  IMAD R13, R4, R3, R0 ;  /* 0x00000003040d7224 */ /* 0x000fce00078e0200 */
[----:B------:R-:W1:Y:S08]  /*0900*/  LDC.64 R8, c[0x0][0x388] ;  /* 0x0000e200ff087b82 */ /* 0x000e700000000a00 */
[----:B------:R-:W2:Y:S01]  /*0910*/  LDC.64 R10, c[0x0][0x390] ;  /* 0x0000e400ff0a7b82 */ /* 0x000ea20000000a00 */
[----:B0-----:R-:W-:-:S05]  /*0920*/  IMAD.WIDE R6, R13, 0x4, R6 ;  /* 0x000000040d067825 */ /* 0x001fca00078e0206 */
[----:B------:R-:W3:Y:S01]  /*0930*/  LDG.E R12, desc[UR4][R6.64] ;  /* 0x00000004060c7981 */ /* 0x000ee2000c1e1900 */
[----:B-1----:R-:W-:-:S05]  /*0940*/  IMAD.WIDE R8, R13, 0x4, R8 ;  /* 0x000000040d087825 */ /* 0x002fca00078e0208 */
[----:B------:R-:W3:Y:S01]  /*0950*/  LDG.E R15, desc[UR4][R8.64] ;  /* 0x00000004080f7981 */ /* 0x000ee2000c1e1900 */
[----:B--2---:R-:W-:-:S04]  /*0960*/  IMAD.WIDE R10, R13, 0x4, R10 ;  /* 0x000000040d0a7825 */ /* 0x004fc800078e020a */
[----:B---3--:R-:W-:Y:S01]  /*0970*/  FADD R21, R12, R15 ;  /* 0x0000000f0c157221 */ /* 0x008fe20000000000 */
[----:B------:R-:W-:-:S04]  /*0980*/  IMAD.WIDE R12, R3, 0x4, R6 ;  /* 0x00000004030c7825 */ /* 0x000fc800078e0206 */
[C---:B------:R-:W-:Y:S01]  /*0990*/  IMAD.WIDE R14, R3.reuse, 0x4, R8 ;  /* 0x00000004030e7825 */ /* 0x040fe200078e0208 */
        /* <DEDUP_REMOVED lines=11> */
[----:B0-----:R-:W-:-:S04]  /*0a50*/  IMAD.WIDE R10, R3, 0x4, R6 ;  /* 0x00000004030a7825 */ /* 0x001fc800078e0206 */
[----:B------:R-:W-:-:S04]  /*0a60*/  IMAD.WIDE R12, R3, 0x4, R8 ;  /* 0x00000004030c7825 */ /* 0x000fc800078e0208 */
        /* <DEDUP_REMOVED lines=10> */
[----:B-1----:R-:W3:Y:S01]  /*0b10*/  LDG.E R23, desc[UR4][R8.64] ;  /* 0x0000000408177981 */ /* 0x002ee2000c1e1900 */
        /* <DEDUP_REMOVED lines=19> */
[----:B------:R-:W0:Y:S04]  /*0c50*/  LDG.E R10, desc[UR4][R10.64] ;  /* 0x000000040a0a7981 */ /* 0x000e28000c1e1900 */
[----:B------:R-:W0:Y:S01]  /*0c60*/  LDG.E R13, desc[UR4][R12.64] ;  /* 0x000000040c0d7981 */ /* 0x000e22000c1e1900 */
[----:B-1----:R-:W-:Y:S01]  /*0c70*/  IMAD.WIDE R16, R3, 0x4, R14 ;  /* 0x0000000403107825 */ /* 0x002fe200078e020e */
[----:B------:R-:W-:-:S03]  /*0c80*/  IADD3 R4, PT, PT, R4, 0x8, RZ ;  /* 0x0000000804047810 */ /* 0x000fc60007ffe0ff */
[----:B0-----:R-:W-:-:S05]  /*0c90*/  FADD R19, R10, R13 ;  /* 0x0000000d0a137221 */ /* 0x001fca0000000000 */
[----:B------:R2:W-:Y:S02]  /*0ca0*/  STG.E desc[UR4][R16.64], R19 ;  /* 0x0000001310007986 */ /* 0x0005e4000c101904 */
.L_x_3:
[----:B------:R-:W-:Y:S05]  /*0cb0*/  @!P1 EXIT ;  /* 0x000000000000994d */ /* 0x000fea0003800000 */
[----:B------:R-:W-:Y:S02]  /*0cc0*/  ISETP.GE.U32.AND P0, PT, R5, 0x4, PT ;  /* 0x000000040500780c */ /* 0x000fe40003f06070 */
[----:B------:R-:W-:-:S04]  /*0cd0*/  LOP3.LUT R2, R2, 0x3, RZ, 0xc0, !PT ;  /* 0x0000000302027812 */ /* 0x000fc800078ec0ff */
[----:B------:R-:W-:-:S07]  /*0ce0*/  ISETP.NE.AND P1, PT, R2, RZ, PT ;  /* 0x000000ff0200720c */ /* 0x000fce0003f25270 */
[----:B------:R-:W-:Y:S06]  /*0cf0*/  @!P0 BRA `(.L_x_4) ;  /* 0x0000000000848947 */ /* 0x000fec0003800000 */
[----:B------:R-:W0:Y:S01]  /*0d00*/  LDC.64 R6, c[0x0][0x380] ;  /* 0x0000e000ff067b82 */ /* 0x000e220000000a00 */
[----:B------:R-:W-:-:S07]  /*0d10*/  IMAD R13, R4, R3, R0 ;  /* 0x00000003040d7224 */ /* 0x000fce00078e0200 */
[----:B------:R-:W1:Y:S08]  /*0d20*/  LDC.64 R8, c[0x0][0x388] ;  /* 0x0000e200ff087b82 */ /* 0x000e700000000a00 */
[----:B------:R-:W4:Y:S01]  /*0d30*/  LDC.64 R10, c[0x0][0x390] ;  /* 0x0000e400ff0a7b82 */ /* 0x000f220000000a00 */
[----:B0-----:R-:W-:-:S05]  /*0d40*/  IMAD.WIDE R6, R13, 0x4, R6 ;  /* 0x000000040d067825 */ /* 0x001fca00078e0206 */
[----:B------:R-:W5:Y:S01]  /*0d50*/  LDG.E R5, desc[UR4][R6.64] ;  /* 0x0000000406057981 */ /* 0x000f62000c1e1900 */
[----:B-1----:R-:W-:-:S05]  /*0d60*/  IMAD.WIDE R8, R13, 0x4, R8 ;  /* 0x000000040d087825 */ /* 0x002fca00078e0208 */
[----:B------:R-:W5:Y:S01]  /*0d70*/  LDG.E R12, desc[UR4][R8.64] ;  /* 0x00000004080c7981 */ /* 0x000f62000c1e1900 */
[----:B--2---:R-:W-:-:S04]  /*0d80*/  IMAD.WIDE R14, R3, 0x4, R8 ;  /* 0x00000004030e7825 */ /* 0x004fc800078e0208 */
[----:B----4-:R-:W-:-:S04]  /*0d90*/  IMAD.WIDE R10, R13, 0x4, R10 ;  /* 0x000000040d0a7825 */ /* 0x010fc800078e020a */
[----:B-----5:R-:W-:Y:S01]  /*0da0*/  FADD R5, R5, R12 ;  /* 0x0000000c05057221 */ /* 0x020fe20000000000 */
[----:B------:R-:W-:-:S04]  /*0db0*/  IMAD.WIDE R12, R3, 0x4, R6 ;  /* 0x00000004030c7825 */ /* 0x000fc800078e0206 */
[----:B------:R0:W-:Y:S04]  /*0dc0*/  STG.E desc[UR4][R10.64], R5 ;  /* 0x000000050a007986 */ /* 0x0001e8000c101904 */
[----:B------:R-:W2:Y:S04]  /*0dd0*/  LDG.E R18, desc[UR4][R12.64] ;  /* 0x000000040c127981 */ /* 0x000ea8000c1e1900 */
[----:B---3--:R-:W2:Y:S01]  /*0de0*/  LDG.E R19, desc[UR4][R14.64] ;  /* 0x000000040e137981 */ /* 0x008ea2000c1e1900 */
        /* <DEDUP_REMOVED lines=14> */
[----:B------:R-:W-:Y:S01]  /*0ed0*/  IMAD.WIDE R14, R3, 0x4, R18 ;  /* 0x00000004030e7825 */ /* 0x000fe200078e0212 */
[----:B------:R-:W-:-:S03]  /*0ee0*/  IADD3 R4, PT, PT, R4, 0x4, RZ ;  /* 0x0000000404047810 */ /* 0x000fc60007ffe0ff */
[----:B--2---:R-:W-:-:S05]  /*0ef0*/  FADD R5, R10, R13 ;  /* 0x0000000d0a057221 */ /* 0x004fca0000000000 */
[----:B------:R1:W-:Y:S02]  /*0f00*/  STG.E desc[UR4][R14.64], R5 ;  /* 0x000000050e007986 */ /* 0x0003e4000c101904 */
.L_x_4:
[----:B------:R-:W-:Y:S05]  /*0f10*/  @!P1 EXIT ;  /* 0x000000000000994d */ /* 0x000fea0003800000 */
[----:B------:R-:W0:Y:S01]  /*0f20*/  LDC.64 R6, c[0x0][0x390] ;  /* 0x0000e400ff067b82 */ /* 0x000e220000000a00 */
[----:B-123--:R-:W-:Y:S01]  /*0f30*/  IMAD R17, R4, R3, R0 ;  /* 0x0000000304117224 */ /* 0x00efe200078e0200 */
[----:B------:R-:W-:-:S06]  /*0f40*/  IADD3 R2, PT, PT, -R2, RZ, RZ ;  /* 0x000000ff02027210 */ /* 0x000fcc0007ffe1ff */
[----:B------:R-:W1:Y:S08]  /*0f50*/  LDC.64 R8, c[0x0][0x380] ;  /* 0x0000e000ff087b82 */ /* 0x000e700000000a00 */
[----:B------:R-:W2:Y:S02]  /*0f60*/  LDC.64 R10, c[0x0][0x388] ;  /* 0x0000e200ff0a7b82 */ /* 0x000ea40000000a00 */
.L_x_5:
[----:B-1----:R-:W-:-:S04]  /*0f70*/  IMAD.WIDE R4, R17, 0x4, R8 ;  /* 0x0000000411047825 */ /* 0x002fc800078e0208 */
[C---:B--2---:R-:W-:Y:S02]  /*0f80*/  IMAD.WIDE R12, R17.reuse, 0x4, R10 ;  /* 0x00000004110c7825 */ /* 0x044fe400078e020a */
[----:B------:R-:W2:Y:S04]  /*0f90*/  LDG.E R4, desc[UR4][R4.64] ;  /* 0x0000000404047981 */ /* 0x000ea8000c1e1900 */
[----:B------:R-:W2:Y:S01]  /*0fa0*/  LDG.E R13, desc[UR4][R12.64] ;  /* 0x000000040c0d7981 */ /* 0x000ea2000c1e1900 */
[----:B------:R-:W-:Y:S01]  /*0fb0*/  IADD3 R2, PT, PT, R2, 0x1, RZ ;  /* 0x0000000102027810 */ /* 0x000fe20007ffe0ff */
[C---:B0--3--:R-:W-:Y:S01]  /*0fc0*/  IMAD.WIDE R14, R17.reuse, 0x4, R6 ;  /* 0x00000004110e7825 */ /* 0x049fe200078e0206 */
[----:B------:R-:W-:Y:S02]  /*0fd0*/  IADD3 R17, PT, PT, R17, R3, RZ ;  /* 0x0000000311117210 */ /* 0x000fe40007ffe0ff */
[----:B------:R-:W-:Y:S01]  /*0fe0*/  ISETP.NE.AND P0, PT, R2, RZ, PT ;  /* 0x000000ff0200720c */ /* 0x000fe20003f05270 */
[----:B--2---:R-:W-:-:S05]  /*0ff0*/  FADD R19, R4, R13 ;  /* 0x0000000d04137221 */ /* 0x004fca0000000000 */
[----:B------:R3:W-:Y:S07]  /*1000*/  STG.E desc[UR4][R14.64], R19 ;  /* 0x000000130e007986 */ /* 0x0007ee000c101904 */
[----:B------:R-:W-:Y:S05]  /*1010*/  @P0 BRA `(.L_x_5) ;  /* 0xfffffffc00d40947 */ /* 0x000fea000383ffff */
[----:B------:R-:W-:Y:S05]  /*1020*/  EXIT ;  /* 0x000000000000794d */ /* 0x000fea0003800000 */
.L_x_6:
        /* <DEDUP_REMOVED lines=13> */
.L_x_14:


//--------------------- .text._Z7addRowsPfS_S_ii  --------------------------
	.section	.text._Z7addRowsPfS_S_ii,"ax",@progbits
	.align	128
        .global         _Z7addRowsPfS_S_ii
        .type           _Z7addRowsPfS_S_ii,@function
        .size           _Z7addRowsPfS_S_ii,(.L_x_15 - _Z7addRowsPfS_S_ii)
        .other          _Z7addRowsPfS_S_ii,@"STO_CUDA_ENTRY STV_DEFAULT"
_Z7addRowsPfS_S_ii:
.text._Z7addRowsPfS_S_ii:
        /* <DEDUP_REMOVED lines=12> */
[----:B------:R-:W-:Y:S02]  /*00c0*/  HFMA2 R3, -RZ, RZ, 0, 0 ;  /* 0x00000000ff037431 */ /* 0x000fe400000001ff */
[----:B------:R-:W-:Y:S01]  /*00d0*/  IMAD R0, R0, R5, RZ ;  /* 0x0000000500007224 */ /* 0x000fe200078e02ff */
[----:B------:R-:W-:-:S07]  /*00e0*/  ISETP.NE.AND P0, PT, R14, RZ, PT ;  /* 0x000000ff0e00720c */ /* 0x000fce0003f05270 */
[----:B------:R-:W-:Y:S06]  /*00f0*/  @!P1 BRA `(.L_x_7) ;  /* 0x0000000400609947 */ /* 0x000fec0003800000 */
[----:B------:R-:W1:Y:S01]  /*0100*/  LDCU.128 UR4, c[0x0][0x380] ;  /* 0x00007000ff0477ac */ /* 0x000e620008000c00 */
[----:B------:R-:W-:Y:S02]  /*0110*/  LOP3.LUT R3, R5, 0x7ffffff0, RZ, 0xc0, !PT ;  /* 0x7ffffff005037812 */ /* 0x000fe400078ec0ff */
[----:B------:R-:W-:Y:S01]  /*0120*/  MOV R2, R0 ;  /* 0x0000000000027202 */ /* 0x000fe20000000f00 */
[----:B------:R-:W2:Y:S01]  /*0130*/  LDCU.64 UR10, c[0x0][0x390] ;  /* 0x00007200ff0a77ac */ /* 0x000ea20008000a00 */
[----:B------:R-:W-:Y:S01]  /*0140*/  IADD3 R4, PT, PT, -R3, RZ, RZ ;  /* 0x000000ff03047210 */ /* 0x000fe20007ffe1ff */
[----:B-1----:R-:W-:Y:S02]  /*0150*/  UIADD3 UR8, UP0, UPT, UR4, 0x20, URZ ;  /* 0x0000002004087890 */ /* 0x002fe4000ff1e0ff */
[----:B------:R-:W-:Y:S02]  /*0160*/  UIADD3 UR6, UP1, UPT, UR6, 0x20, URZ ;  /* 0x0000002006067890 */ /* 0x000fe4000ff3e0ff */
[----:B--2---:R-:W-:-:S02]  /*0170*/  UIADD3 UR4, UP2, UPT, UR10, 0x20, URZ ;  /* 0x000000200a047890 */ /* 0x004fc4000ff5e0ff */
[----:B------:R-:W-:Y:S02]  /*0180*/  UIADD3.X UR9, UPT, UPT, URZ, UR5, URZ, UP0, !UPT ;  /* 0x00000005ff097290 */ /* 0x000fe400087fe4ff */
[----:B------:R-:W-:Y:S02]  /*0190*/  UIADD3.X UR7, UPT, UPT, URZ, UR7, URZ, UP1, !UPT ;  /* 0x00000007ff077290 */ /* 0x000fe40008ffe4ff */
[----:B------:R-:W-:-:S12]  /*01a0*/  UIADD3.X UR5, UPT, UPT, URZ, UR11, URZ, UP2, !UPT ;  /* 0x0000000bff057290 */ /* 0x000fd800097fe4ff */
.L_x_8:
[----:B------:R-:W-:Y:S02]  /*01b0*/  MOV R6, UR8 ;  /* 0x0000000800067c02 */ /* 0x000fe40008000f00 */
[----:B------:R-:W-:Y:S02]  /*01c0*/  MOV R7, UR9 ;  /* 0x0000000900077c02 */ /* 0x000fe40008000f00 */
[----:B------:R-:W-:Y:S02]  /*01d0*/  MOV R8, UR6 ;  /* 0x0000000600087c02 */ /* 0x000fe40008000f00 */
[----:B------:R-:W-:Y:S01]  /*01e0*/  MOV R9, UR7 ;  /* 0x0000000700097c02 */ /* 0x000fe20008000f00 */
[----:B------:R-:W-:-:S04]  /*01f0*/  IMAD.WIDE R6, R2, 0x4, R6 ;  /* 0x0000000402067825 */ /* 0x000fc800078e0206 */
[----:B------:R-:W-:Y:S01]  /*0200*/  IMAD.WIDE R8, R2, 0x4, R8 ;  /* 0x0000000402087825 */ /* 0x000fe200078e0208 */
[----:B0-----:R-:W2:Y:S04]  /*0210*/  LDG.E R12, desc[UR12][R6.64+-0x20] ;  /* 0xffffe00c060c7981 */ /* 0x001ea8000c1e1900 */
[----:B----4-:R-:W2:Y:S01]  /*0220*/  LDG.E R13, desc[UR12][R8.64+-0x20] ;  /* 0xffffe00c080d7981 */ /* 0x010ea2000c1e1900 */
[----:B------:R-:W-:Y:S02]  /*0230*/  MOV R10, UR4 ;  /* 0x00000004000a7c02 */ /* 0x000fe40008000f00 */
[----:B------:R-:W-:-:S03]  /*0240*/  MOV R11, UR5 ;  /* 0x00000005000b7c02 */ /* 0x000fc60008000f00 */
[----:B------:R-:W-:-:S04]  /*0250*/  IMAD.WIDE R10, R2, 0x4, R10 ;  /* 0x00000004020a7825 */ /* 0x000fc800078e020a */
[----:B--2---:R-:W-:-:S05]  /*0260*/  FADD R13, R12, R13 ;  /* 0x0000000d0c0d7221 */ /* 0x004fca0000000000 */
[----:B------:R0:W-:Y:S04]  /*0270*/  STG.E desc[UR12][R10.64+-0x20], R13 ;  /* 0xffffe00d0a007986 */ /* 0x0001e8000c10190c */
[----:B------:R-:W2:Y:S04]  /*0280*/  LDG.E R12, desc[UR12][R6.64+-0x1c] ;  /* 0xffffe40c060c7981 */ /* 0x000ea8000c1e1900 */
[----:B------:R-:W2:Y:S02]  /*0290*/  LDG.E R15, desc[UR12][R8.64+-0x1c] ;  /* 0xffffe40c080f7981 */ /* 0x000ea4000c1e1900 */
[----:B--2---:R-:W-:-:S05]  /*02a0*/  FADD R15, R12, R15 ;  /* 0x0000000f0c0f7221 */ /* 0x004fca0000000000 */
[----:B------:R1:W-:Y:S04]  /*02b0*/  STG.E desc[UR12][R10.64+-0x1c], R15 ;  /* 0xffffe40f0a007986 */ /* 0x0003e8000c10190c */
[----:B------:R-:W2:Y:S04]  /*02c0*/  LDG.E R12, desc[UR12][R6.64+-0x18] ;  /* 0xffffe80c060c7981 */ /* 0x000ea8000c1e1900 */
[----:B------:R-:W2:Y:S02]  /*02d0*/  LDG.E R17, desc[UR12][R8.64+-0x18] ;  /* 0xffffe80c08117981 */ /* 0x000ea4000c1e1900 */
[----:B--2---:R-:W-:-:S05]  /*02e0*/  FADD R17, R12, R17 ;  /* 0x000000110c117221 */ /* 0x004fca0000000000 */
[----:B------:R2:W-:Y:S04]  /*02f0*/  STG.E desc[UR12][R10.64+-0x18], R17 ;  /* 0xffffe8110a007986 */ /* 0x0005e8000c10190c */
[----:B------:R-:W3:Y:S04]  /*0300*/  LDG.E R12, desc[UR12][R6.64+-0x14] ;  /* 0xffffec0c060c7981 */ /* 0x000ee8000c1e1900 */
[----:B------:R-:W3:Y:S02]  /*0310*/  LDG.E R19, desc[UR12][R8.64+-0x14] ;  /* 0xffffec0c08137981 */ /* 0x000ee4000c1e1900 */
[----:B---3--:R-:W-:-:S05]  /*0320*/  FADD R19, R12, R19 ;  /* 0x000000130c137221 */ /* 0x008fca0000000000 */
[----:B------:R3:W-:Y:S04]  /*0330*/  STG.E desc[UR12][R10.64+-0x14], R19 ;  /* 0xffffec130a007986 */ /* 0x0007e8000c10190c */
[----:B------:R-:W4:Y:S04]  /*0340*/  LDG.E R12, desc[UR12][R6.64+-0x10] ;  /* 0xfffff00c060c7981 */ /* 0x000f28000c1e1900 */
[----:B0-----:R-:W4:Y:S02]  /*0350*/  LDG.E R13, desc[UR12][R8.64+-0x10] ;  /* 0xfffff00c080d7981 */ /* 0x001f24000c1e1900 */
[----:B----4-:R-:W-:-:S05]  /*0360*/  FADD R13, R12, R13 ;  /* 0x0000000d0c0d7221 */ /* 0x010fca0000000000 */
[----:B------:R0:W-:Y:S04]  /*0370*/  STG.E desc[UR12][R10.64+-0x10], R13 ;  /* 0xfffff00d0a007986 */ /* 0x0001e8000c10190c */
[----:B------:R-:W4:Y:S04]  /*0380*/  LDG.E R12, desc[UR12][R6.64+-0xc] ;  /* 0xfffff40c060c7981 */ /* 0x000f28000c1e1900 */
[----:B-1----:R-:W4:Y:S02]  /*0390*/  LDG.E R15, desc[UR12][R8.64+-0xc] ;  /* 0xfffff40c080f7981 */ /* 0x002f24000c1e1900 */
[----:B----4-:R-:W-:-:S05]  /*03a0*/  FADD R15, R12, R15 ;  /* 0x0000000f0c0f7221 */ /* 0x010fca0000000000 */
[----:B------:R1:W-:Y:S04]  /*03b0*/  STG.E desc[UR12][R10.64+-0xc], R15 ;  /* 0xfffff40f0a007986 */ /* 0x0003e8000c10190c */
[----:B------:R-:W4:Y:S04]  /*03c0*/  LDG.E R12, desc[UR12][R6.64+-0x8] ;  /* 0xfffff80c060c7981 */ /* 0x000f28000c1e1900 */
[----:B--2---:R-:W4:Y:S02]  /*03d0*/  LDG.E R17, desc[UR12][R8.64+-0x8] ;  /* 0xfffff80c08117981 */ /* 0x004f24000c1e1900 */
[----:B----4-:R-:W-:-:S05]  /*03e0*/  FADD R17, R12, R17 ;  /* 0x000000110c117221 */ /* 0x010fca0000000000 */
[----:B------:R2:W-:Y:S04]  /*03f0*/  STG.E desc[UR12][R10.64+-0x8], R17 ;  /* 0xfffff8110a007986 */ /* 0x0005e8000c10190c */
[----:B------:R-:W4:Y:S04]  /*0400*/  LDG.E R12, desc[UR12][R6.64+-0x4] ;  /* 0xfffffc0c060c7981 */ /* 0x000f28000c1e1900 */
[----:B---3--:R-:W4:Y:S02]  /*0410*/  LDG.E R19, desc[UR12][R8.64+-0x4] ;  /* 0xfffffc0c08137981 */ /* 0x008f24000c1e1900 */
[----:B----4-:R-:W-:-:S05]  /*0420*/  FADD R19, R12, R19 ;  /* 0x000000130c137221 */ /* 0x010fca0000000000 */
        /* <DEDUP_REMOVED lines=21> */
[----:B------:R-:W5:Y:S04]  /*0580*/  LDG.E R12, desc[UR12][R6.64+0x14] ;  /* 0x0000140c060c7981 */ /* 0x000f68000c1e1900 */
[----:B-1----:R-:W5:Y:S02]  /*0590*/  LDG.E R15, desc[UR12][R8.64+0x14] ;  /* 0x0000140c080f7981 */ /* 0x002f64000c1e1900 */
[----:B-----5:R-:W-:-:S05]  /*05a0*/  FADD R15, R12, R15 ;  /* 0x0000000f0c0f7221 */ /* 0x020fca0000000000 */
[----:B------:R4:W-:Y:S04]  /*05b0*/  STG.E desc[UR12][R10.64+0x14], R15 ;  /* 0x0000140f0a007986 */ /* 0x0009e8000c10190c */
[----:B------:R-:W5:Y:S04]  /*05c0*/  LDG.E R12, desc[UR12][R6.64+0x18] ;  /* 0x0000180c060c7981 */ /* 0x000f68000c1e1900 */
[----:B--2---:R-:W5:Y:S01]  /*05d0*/  LDG.E R17, desc[UR12][R8.64+0x18] ;  /* 0x0000180c08117981 */ /* 0x004f62000c1e1900 */
[----:B------:R-:W-:Y:S01]  /*05e0*/  IADD3 R4, PT, PT, R4, 0x10, RZ ;  /* 0x0000001004047810 */ /* 0x000fe20007ffe0ff */
[----:B-----5:R-:W-:-:S05]  /*05f0*/  FADD R17, R12, R17 ;  /* 0x000000110c117221 */ /* 0x020fca0000000000 */
[----:B------:R4:W-:Y:S04]  /*0600*/  STG.E desc[UR12][R10.64+0x18], R17 ;  /* 0x000018110a007986 */ /* 0x0009e8000c10190c */
[----:B------:R-:W2:Y:S04]  /*0610*/  LDG.E R12, desc[UR12][R6.64+0x1c] ;  /* 0x00001c0c060c7981 */ /* 0x000ea8000c1e1900 */
[----:B---3--:R-:W2:Y:S01]  /*0620*/  LDG.E R19, desc[UR12][R8.64+0x1c] ;  /* 0x00001c0c08137981 */ /* 0x008ea2000c1e1900 */
[----:B------:R-:W-:Y:S02]  /*0630*/  ISETP.NE.AND P1, PT, R4, RZ, PT ;  /* 0x000000ff0400720c */ /* 0x000fe40003f25270 */
[----:B------:R-:W-:Y:S01]  /*0640*/  IADD3 R2, PT, PT, R2, 0x10, RZ ;  /* 0x0000001002027810 */ /* 0x000fe20007ffe0ff */
[----:B--2---:R-:W-:-:S05]  /*0650*/  FADD R19, R12, R19 ;  /* 0x000000130c137221 */ /* 0x004fca0000000000 */
[----:B------:R4:W-:Y:S05]  /*0660*/  STG.E desc[UR12][R10.64+0x1c], R19 ;  /* 0x00001c130a007986 */ /* 0x0009ea000c10190c */
[----:B------:R-:W-:Y:S05]  /*0670*/  @P1 BRA `(.L_x_8) ;  /* 0xfffffff800cc1947 */ /* 0x000fea000383ffff */
.L_x_7:
[----:B0-----:R-:W-:Y:S05]  /*0680*/  @!P0 EXIT ;  /* 0x000000000000894d */ /* 0x001fea0003800000 */
[----:B------:R-:W-:Y:S02]  /*0690*/  ISETP.GE.U32.AND P0, PT, R14, 0x8, PT ;  /* 0x000000080e00780c */ /* 0x000fe40003f06070 */
[----:B------:R-:W-:-:S04]  /*06a0*/  LOP3.LUT R4, R5, 0x7, RZ, 0xc0, !PT ;  /* 0x0000000705047812 */ /* 0x000fc800078ec0ff */
[----:B------:R-:W-:-:S07]  /*06b0*/  ISETP.NE.AND P1, PT, R4, RZ, PT ;  /* 0x000000ff0400720c */ /* 0x000fce0003f25270 */
[----:B------:R-:W-:Y:S06]  /*06c0*/  @!P0 BRA `(.L_x_9) ;  /* 0x0000000000a08947 */ /* 0x000fec0003800000 */
[----:B------:R-:W0:Y:S01]  /*06d0*/  LDC.64 R6, c[0x0][0x380] ;  /* 0x0000e000ff067b82 */ /* 0x000e220000000a00 */
[----:B----4-:R-:W-:-:S07]  /*06e0*/  IADD3 R13, PT, PT, R0, R3, RZ ;  /* 0x00000003000d7210 */ /* 0x010fce0007ffe0ff */
[----:B------:R-:W1:Y:S08]  /*06f0*/  LDC.64 R8, c[0x0][0x388] ;  /* 0x0000e200ff087b82 */ /* 0x000e700000000a00 */
[----:B------:R-:W2:Y:S01]  /*0700*/  LDC.64 R10, c[0x0][0x390] ;  /* 0x0000e400ff0a7b82 */ /* 0x000ea20000000a00 */
[----:B0-----:R-:W-:-:S05]  /*0710*/  IMAD.WIDE R6, R13, 0x4, R6 ;  /* 0x000000040d067825 */ /* 0x001fca00078e0206 */
[----:B------:R-:W3:Y:S01]  /*0720*/  LDG.E R2, desc[UR12][R6.64] ;  /* 0x0000000c06027981 */ /* 0x000ee2000c1e1900 */
[----:B-1----:R-:W-:-:S05]  /*0730*/  IMAD.WIDE R8, R13, 0x4, R8 ;  /* 0x000000040d087825 */ /* 0x002fca00078e0208 */
[----:B------:R-:W3:Y:S01]  /*0740*/  LDG.E R15, desc[UR12][R8.64] ;  /* 0x0000000c080f7981 */ /* 0x000ee2000c1e1900 */
[----:B--2---:R-:W-:-:S04]  /*0750*/  IMAD.WIDE R10, R13, 0x4, R10 ;  /* 0x000000040d0a7825 */ /* 0x004fc800078e020a */
[----:B---3--:R-:W-:-:S05]  /*0760*/  FADD R15, R2, R15 ;  /* 0x0000000f020f7221 */ /* 0x008fca0000000000 */
        /* <DEDUP_REMOVED lines=25> */
[----:B------:R-:W2:Y:S04]  /*0900*/  LDG.E R2, desc[UR12][R6.64+0x1c] ;  /* 0x00001c0c06027981 */ /* 0x000ea8000c1e1900 */
[----:B---3--:R-:W2:Y:S01]  /*0910*/  LDG.E R19, desc[UR12][R8.64+0x1c] ;  /* 0x00001c0c08137981 */ /* 0x008ea2000c1e1900 */
[----:B------:R-:W-:Y:S01]  /*0920*/  IADD3 R3, PT, PT, R3, 0x8, RZ ;  /* 0x0000000803037810 */ /* 0x000fe20007ffe0ff */
[----:B--2---:R-:W-:-:S05]  /*0930*/  FADD R19, R2, R19 ;  /* 0x0000001302137221 */ /* 0x004fca0000000000 */
[----:B------:R0:W-:Y:S02]  /*0940*/  STG.E desc[UR12][R10.64+0x1c], R19 ;  /* 0x00001c130a007986 */ /* 0x0001e4000c10190c */
.L_x_9:
[----:B------:R-:W-:Y:S05]  /*0950*/  @!P1 EXIT ;  /* 0x000000000000994d */ /* 0x000fea0003800000 */
[----:B------:R-:W-:Y:S02]  /*0960*/  ISETP.GE.U32.AND P0, PT, R4, 0x4, PT ;  /* 0x000000040400780c */ /* 0x000fe40003f06070 */
[----:B------:R-:W-:-:S04]  /*0970*/  LOP3.LUT R2, R5, 0x3, RZ, 0xc0, !PT ;  /* 0x0000000305027812 */ /* 0x000fc800078ec0ff */
[----:B------:R-:W-:-:S07]  /*0980*/  ISETP.NE.AND P1, PT, R2, RZ, PT ;  /* 0x000000ff0200720c */ /* 0x000fce0003f25270 */
[----:B------:R-:W-:Y:S06]  /*0990*/  @!P0 BRA `(.L_x_10) ;  /* 0x0000000000608947 */ /* 0x000fec0003800000 */
[----:B------:R-:W1:Y:S01]  /*09a0*/  LDC.64 R4, c[0x0][0x380] ;  /* 0x0000e000ff047b82 */ /* 0x000e620000000a00 */
[----:B0---4-:R-:W-:-:S07]  /*09b0*/  IADD3 R13, PT, PT, R0, R3, RZ ;  /* 0x00000003000d7210 */ /* 0x011fce0007ffe0ff */
[----:B------:R-:W0:Y:S08]  /*09c0*/  LDC.64 R6, c[0x0][0x388] ;  /* 0x0000e200ff067b82 */ /* 0x000e300000000a00 */
[----:B------:R-:W2:Y:S01]  /*09d0*/  LDC.64 R8, c[0x0][0x390] ;  /* 0x0000e400ff087b82 */ /* 0x000ea20000000a00 */
[----:B-1----:R-:W-:-:S05]  /*09e0*/  IMAD.WIDE R4, R13, 0x4, R4 ;  /* 0x000000040d047825 */ /* 0x002fca00078e0204 */
[----:B------:R-:W3:Y:S01]  /*09f0*/  LDG.E R10, desc[UR12][R4.64] ;  /* 0x0000000c040a7981 */ /* 0x000ee2000c1e1900 */
[----:B0-----:R-:W-:-:S05]  /*0a00*/  IMAD.WIDE R6, R13, 0x4, R6 ;  /* 0x000000040d067825 */ /* 0x001fca00078e0206 */
        /* <DEDUP_REMOVED lines=12> */
[----:B------:R-:W2:Y:S04]  /*0ad0*/  LDG.E R10, desc[UR12][R4.64+0xc] ;  /* 0x00000c0c040a7981 */ /* 0x000ea8000c1e1900 */
[----:B------:R-:W2:Y:S01]  /*0ae0*/  LDG.E R17, desc[UR12][R6.64+0xc] ;  /* 0x00000c0c06117981 */ /* 0x000ea2000c1e1900 */
[----:B------:R-:W-:Y:S01]  /*0af0*/  IADD3 R3, PT, PT, R3, 0x4, RZ ;  /* 0x0000000403037810 */ /* 0x000fe20007ffe0ff */
[----:B--2---:R-:W-:-:S05]  /*0b00*/  FADD R17, R10, R17 ;  /* 0x000000110a117221 */ /* 0x004fca0000000000 */
[----:B------:R1:W-:Y:S02]  /*0b10*/  STG.E desc[UR12][R8.64+0xc], R17 ;  /* 0x00000c1108007986 */ /* 0x0003e4000c10190c */
.L_x_10:
[----:B------:R-:W-:Y:S05]  /*0b20*/  @!P1 EXIT ;  /* 0x000000000000994d */ /* 0x000fea0003800000 */
[----:B-1----:R-:W1:Y:S01]  /*0b30*/  LDC.64 R8, c[0x0][0x390] ;  /* 0x0000e400ff087b82 */ /* 0x002e620000000a00 */
[----:B0---4-:R-:W-:Y:S02]  /*0b40*/  IADD3 R15, PT, PT, R0, R3, RZ ;  /* 0x00000003000f7210 */ /* 0x011fe40007ffe0ff */
[----:B------:R-:W-:-:S05]  /*0b50*/  IADD3 R0, PT, PT, -R2, RZ, RZ ;  /* 0x000000ff02007210 */ /* 0x000fca0007ffe1ff */
[----:B------:R-:W0:Y:S08]  /*0b60*/  LDC.64 R12, c[0x0][0x380] ;  /* 0x0000e000ff0c7b82 */ /* 0x000e300000000a00 */
[----:B------:R-:W2:Y:S02]  /*0b70*/  LDC.64 R10, c[0x0][0x388] ;  /* 0x0000e200ff0a7b82 */ /* 0x000ea40000000a00 */
.L_x_11:
[----:B--2---:R-:W-:-:S04]  /*0b80*/  IMAD.WIDE R4, R15, 0x4, R10 ;  /* 0x000000040f047825 */ /* 0x004fc800078e020a */
[C---:B0-----:R-:W-:Y:S02]  /*0b90*/  IMAD.WIDE R6, R15.reuse, 0x4, R12 ;  /* 0x000000040f067825 */ /* 0x041fe400078e020c */
[----:B------:R-:W2:Y:S04]  /*0ba0*/  LDG.E R5, desc[UR12][R4.64] ;  /* 0x0000000c04057981 */ /* 0x000ea8000c1e1900 */
[----:B------:R-:W2:Y:S01]  /*0bb0*/  LDG.E R6, desc[UR12][R6.64] ;  /* 0x0000000c06067981 */ /* 0x000ea2000c1e1900 */
[----:B------:R-:W-:Y:S01]  /*0bc0*/  IADD3 R0, PT, PT, R0, 0x1, RZ ;  /* 0x0000000100007810 */ /* 0x000fe20007ffe0ff */
[C---:B-1-3--:R-:W-:Y:S01]  /*0bd0*/  IMAD.WIDE R2, R15.reuse, 0x4, R8 ;  /* 0x000000040f027825 */ /* 0x04afe200078e0208 */
[----:B------:R-:W-:Y:S02]  /*0be0*/  IADD3 R15, PT, PT, R15, 0x1, RZ ;  /* 0x000000010f0f7810 */ /* 0x000fe40007ffe0ff */
[----:B------:R-:W-:Y:S01]  /*0bf0*/  ISETP.NE.AND P0, PT, R0, RZ, PT ;  /* 0x000000ff0000720c */ /* 0x000fe20003f05270 */
[----:B--2---:R-:W-:-:S05]  /*0c00*/  FADD R17, R6, R5 ;  /* 0x0000000506117221 */ /* 0x004fca0000000000 */
[----:B------:R3:W-:Y:S07]  /*0c10*/  STG.E desc[UR12][R2.64], R17 ;  /* 0x0000001102007986 */ /* 0x0007ee000c10190c */
[----:B------:R-:W-:Y:S05]  /*0c20*/  @P0 BRA `(.L_x_11) ;  /* 0xfffffffc00d40947 */ /* 0x000fea000383ffff */
[----:B------:R-:W-:Y:S05]  /*0c30*/  EXIT ;  /* 0x000000000000794d */ /* 0x000fea0003800000 */
.L_x_12:
        /* <DEDUP_REMOVED lines=12> */
.L_x_15:


//--------------------- .nv.shared.reserved.0     --------------------------
	.section	.nv.shared.reserved.0,"aw",@nobits
	.weak		__nv_reservedSMEM_offset_0_alias
	.size		__nv_reservedSMEM_offset_0_alias, 0, 64
	.other		__nv_reservedSMEM_offset_0_alias,@"STO_CUDA_RESERVED_SHARED STV_DEFAULT"
__nv_reservedSMEM_offset_0_alias:
	.zero		0
	.zero		64


//--------------------- .nv.constant0._Z8addElemsPfS_S_ii --------------------------
	.section	.nv.constant0._Z8addElemsPfS_S_ii,"a",@progbits
	.sectionflags	@""
	.align	4
.nv.constant0._Z8addElemsPfS_S_ii:
	.zero		928


//--------------------- .nv.constant0._Z7addColsPfS_S_ii --------------------------
	.section	.nv.constant0._Z7addColsPfS_S_ii,"a",@progbits
	.sectionflags	@""
	.align	4
.nv.constant0._Z7addColsPfS_S_ii:
	.zero		928


//--------------------- .nv.constant0._Z7addRowsPfS_S_ii --------------------------
	.section	.nv.constant0._Z7addRowsPfS_S_ii,"a",@progbits
	.sectionflags	@""
	.align	4
.nv.constant0._Z7addRowsPfS_S_ii:
	.zero		928


//--------------------- SYMBOLS --------------------------

	.type		.nv.reservedSmem.offset0,@object
	.size		.nv.reservedSmem.offset0,0x4
